	.target	sm_90a

	.elftype	@"ET_EXEC"


//--------------------- .note.nv.tkinfo           --------------------------
	.section	.note.nv.tkinfo,"",@"SHT_NOTE"
	.sectionflags	@"SHF_NOTE_NV_TKINFO"
	.tkinfo
        /*0018*/ 	.word	0x00000002
        /*0030*/ 	.string	""
        /*0030*/ 	.string	"ptxas"
        /*0030*/ 	.string	"Cuda compilation tools, release 13.0, V13.0.88"
        /*0030*/ 	.string	"Build cuda_13.0.r13.0/compiler.36424714_0"
        /*0030*/ 	.string	"-arch sm_90a -m 64 "



//--------------------- .note.nv.cuinfo           --------------------------
	.section	.note.nv.cuinfo,"",@"SHT_NOTE"
	.sectionflags	@"SHF_NOTE_NV_CUINFO"
        /*0018*/ 	.short	0x0002
        /*001a*/ 	.short	0x005a
        /*001c*/ 	.short	0x0082
	.zero		2


//--------------------- .nv.info                  --------------------------
	.section	.nv.info,"",@"SHT_CUDA_INFO"
	.align	4


	//----- nvinfo : EIATTR_REGCOUNT
	.align		4
        /*0000*/ 	.byte	0x04, 0x2f
        /*0002*/ 	.short	(.L_15 - .L_14)
	.align		4
.L_14:
        /*0004*/ 	.word	index@(_ZN7cutlass13device_kernelINS_4gemm6kernel13GemmUniversalIN4cute5tupleIJiiiiEEENS1_10collective13CollectiveMmaINS1_34MainloopSm90TmaGmmaWarpSpecializedILi22ENS5_IJNS4_1CILi1EEESB_SB_EEENS1_32KernelTmaWarpSpecializedPingpongEEENS5_IJNSA_ILi64EEENSA_ILi256EEENSA_ILi32EEEEEEaNS5_IJlSB_lEEEaSJ_NS4_8TiledMMAINS4_8MMA_AtomIJNS4_4SM904GMMA27MMA_64x256x32_S32S8S8_SS_TNEEEENS4_6LayoutISC_NS5_IJNSA_ILi0EEESR_SR_EEEEENS5_IJNS4_10UnderscoreESU_SU_EEEEENS4_13SM90_TMA_LOADENS4_14ComposedLayoutINS4_7SwizzleILi1ELi4ELi3EEENS4_18smem_ptr_flag_bitsILi8EEENSQ_INS5_IJNSA_ILi8EEESH_EEENS5_IJSH_SB_EEEEEEEvNS4_8identityESX_S17_vS18_EENS_8epilogue10collective6detail29Sm90TmaWarpSpecializedAdapterINS1B_15DefaultEpilogueIaSJ_SJ_NS1A_6thread17LinearCombinationIaLi1EiiLNS1F_9ScaleType4KindE0ELNS_15FloatRoundStyleE2EaEENS1_15EpilogueDefaultEEEEEvvEEEEvNT_6ParamsE)
        /*0008*/ 	.word	0x000000a8


	//----- nvinfo : EIATTR_FRAME_SIZE
	.align		4
.L_15:
        /*000c*/ 	.byte	0x04, 0x11
        /*000e*/ 	.short	(.L_17 - .L_16)
	.align		4
.L_16:
        /*0010*/ 	.word	index@(_ZN7cutlass13device_kernelINS_4gemm6kernel13GemmUniversalIN4cute5tupleIJiiiiEEENS1_10collective13CollectiveMmaINS1_34MainloopSm90TmaGmmaWarpSpecializedILi22ENS5_IJNS4_1CILi1EEESB_SB_EEENS1_32KernelTmaWarpSpecializedPingpongEEENS5_IJNSA_ILi64EEENSA_ILi256EEENSA_ILi32EEEEEEaNS5_IJlSB_lEEEaSJ_NS4_8TiledMMAINS4_8MMA_AtomIJNS4_4SM904GMMA27MMA_64x256x32_S32S8S8_SS_TNEEEENS4_6LayoutISC_NS5_IJNSA_ILi0EEESR_SR_EEEEENS5_IJNS4_10UnderscoreESU_SU_EEEEENS4_13SM90_TMA_LOADENS4_14ComposedLayoutINS4_7SwizzleILi1ELi4ELi3EEENS4_18smem_ptr_flag_bitsILi8EEENSQ_INS5_IJNSA_ILi8EEESH_EEENS5_IJSH_SB_EEEEEEEvNS4_8identityESX_S17_vS18_EENS_8epilogue10collective6detail29Sm90TmaWarpSpecializedAdapterINS1B_15DefaultEpilogueIaSJ_SJ_NS1A_6thread17LinearCombinationIaLi1EiiLNS1F_9ScaleType4KindE0ELNS_15FloatRoundStyleE2EaEENS1_15EpilogueDefaultEEEEEvvEEEEvNT_6ParamsE)
        /*0014*/ 	.word	0x00000008


	//----- nvinfo : EIATTR_MIN_STACK_SIZE
	.align		4
.L_17:
        /*0018*/ 	.byte	0x04, 0x12
        /*001a*/ 	.short	(.L_19 - .L_18)
	.align		4
.L_18:
        /*001c*/ 	.word	index@(_ZN7cutlass13device_kernelINS_4gemm6kernel13GemmUniversalIN4cute5tupleIJiiiiEEENS1_10collective13CollectiveMmaINS1_34MainloopSm90TmaGmmaWarpSpecializedILi22ENS5_IJNS4_1CILi1EEESB_SB_EEENS1_32KernelTmaWarpSpecializedPingpongEEENS5_IJNSA_ILi64EEENSA_ILi256EEENSA_ILi32EEEEEEaNS5_IJlSB_lEEEaSJ_NS4_8TiledMMAINS4_8MMA_AtomIJNS4_4SM904GMMA27MMA_64x256x32_S32S8S8_SS_TNEEEENS4_6LayoutISC_NS5_IJNSA_ILi0EEESR_SR_EEEEENS5_IJNS4_10UnderscoreESU_SU_EEEEENS4_13SM90_TMA_LOADENS4_14ComposedLayoutINS4_7SwizzleILi1ELi4ELi3EEENS4_18smem_ptr_flag_bitsILi8EEENSQ_INS5_IJNSA_ILi8EEESH_EEENS5_IJSH_SB_EEEEEEEvNS4_8identityESX_S17_vS18_EENS_8epilogue10collective6detail29Sm90TmaWarpSpecializedAdapterINS1B_15DefaultEpilogueIaSJ_SJ_NS1A_6thread17LinearCombinationIaLi1EiiLNS1F_9ScaleType4KindE0ELNS_15FloatRoundStyleE2EaEENS1_15EpilogueDefaultEEEEEvvEEEEvNT_6ParamsE)
        /*0020*/ 	.word	0x00000008
.L_19:


//--------------------- .nv.compat                --------------------------
	.section	.nv.compat,"",@"SHT_CUDA_COMPAT_INFO"
	.align	4
        /*0000*/ 	.byte	0x02, 0x09, 0x01, 0x00, 0x02, 0x02, 0x04, 0x00, 0x02, 0x05, 0x05, 0x00, 0x03, 0x07, 0x01, 0x01
        /*0010*/ 	.byte	0x02, 0x03, 0x01, 0x00, 0x02, 0x06, 0x01, 0x00, 0x04, 0x0b, 0x08, 0x00, 0x00, 0x00, 0x00, 0x00
        /*0020*/ 	.byte	0x00, 0x00, 0x00, 0x00


//--------------------- .nv.info._ZN7cutlass13device_kernelINS_4gemm6kernel13GemmUniversalIN4cute5tupleIJiiiiEEENS1_10collective13CollectiveMmaINS1_34MainloopSm90TmaGmmaWarpSpecializedILi22ENS5_IJNS4_1CILi1EEESB_SB_EEENS1_32KernelTmaWarpSpecializedPingpongEEENS5_IJNSA_ILi64EEENSA_ILi256EEENSA_ILi32EEEEEEaNS5_IJlSB_lEEEaSJ_NS4_8TiledMMAINS4_8MMA_AtomIJNS4_4SM904GMMA27MMA_64x256x32_S32S8S8_SS_TNEEEENS4_6LayoutISC_NS5_IJNSA_ILi0EEESR_SR_EEEEENS5_IJNS4_10UnderscoreESU_SU_EEEEENS4_13SM90_TMA_LOADENS4_14ComposedLayoutINS4_7SwizzleILi1ELi4ELi3EEENS4_18smem_ptr_flag_bitsILi8EEENSQ_INS5_IJNSA_ILi8EEESH_EEENS5_IJSH_SB_EEEEEEEvNS4_8identityESX_S17_vS18_EENS_8epilogue10collective6detail29Sm90TmaWarpSpecializedAdapterINS1B_15DefaultEpilogueIaSJ_SJ_NS1A_6thread17LinearCombinationIaLi1EiiLNS1F_9ScaleType4KindE0ELNS_15FloatRoundStyleE2EaEENS1_15EpilogueDefaultEEEEEvvEEEEvNT_6ParamsE --------------------------
	.section	.nv.info._ZN7cutlass13device_kernelINS_4gemm6kernel13GemmUniversalIN4cute5tupleIJiiiiEEENS1_10collective13CollectiveMmaINS1_34MainloopSm90TmaGmmaWarpSpecializedILi22ENS5_IJNS4_1CILi1EEESB_SB_EEENS1_32KernelTmaWarpSpecializedPingpongEEENS5_IJNSA_ILi64EEENSA_ILi256EEENSA_ILi32EEEEEEaNS5_IJlSB_lEEEaSJ_NS4_8TiledMMAINS4_8MMA_AtomIJNS4_4SM904GMMA27MMA_64x256x32_S32S8S8_SS_TNEEEENS4_6LayoutISC_NS5_IJNSA_ILi0EEESR_SR_EEEEENS5_IJNS4_10UnderscoreESU_SU_EEEEENS4_13SM90_TMA_LOADENS4_14ComposedLayoutINS4_7SwizzleILi1ELi4ELi3EEENS4_18smem_ptr_flag_bitsILi8EEENSQ_INS5_IJNSA_ILi8EEESH_EEENS5_IJSH_SB_EEEEEEEvNS4_8identityESX_S17_vS18_EENS_8epilogue10collective6detail29Sm90TmaWarpSpecializedAdapterINS1B_15DefaultEpilogueIaSJ_SJ_NS1A_6thread17LinearCombinationIaLi1EiiLNS1F_9ScaleType4KindE0ELNS_15FloatRoundStyleE2EaEENS1_15EpilogueDefaultEEEEEvvEEEEvNT_6ParamsE,"",@"SHT_CUDA_INFO"
	.sectionflags	@""
	.align	4


	//----- nvinfo : EIATTR_CUDA_API_VERSION
	.align		4
        /*0000*/ 	.byte	0x04, 0x37
        /*0002*/ 	.short	(.L_21 - .L_20)
.L_20:
        /*0004*/ 	.word	0x00000082


	//----- nvinfo : EIATTR_KPARAM_INFO
	.align		4
.L_21:
        /*0008*/ 	.byte	0x04, 0x17
        /*000a*/ 	.short	(.L_23 - .L_22)
.L_22:
        /*000c*/ 	.word	0x00000000
        /*0010*/ 	.short	0x0000
        /*0012*/ 	.short	0x0070
        /*0014*/ 	.byte	0x00, 0xf0, 0x01, 0x10


	//----- nvinfo : EIATTR_SPARSE_MMA_MASK
	.align		4
.L_23:
        /*0018*/ 	.byte	0x03, 0x50
        /*001a*/ 	.short	0x0000


	//----- nvinfo : EIATTR_MAXREG_COUNT
	.align		4
        /*001c*/ 	.byte	0x03, 0x1b
        /*001e*/ 	.short	0x00a8


	//----- nvinfo : EIATTR_NUM_BARRIERS
	.align		4
        /*0020*/ 	.byte	0x02, 0x4c
        /*0022*/ 	.byte	0x01
	.zero		1


	//----- nvinfo : EIATTR_EXTERNS
	.align		4
        /*0024*/ 	.byte	0x04, 0x0f
        /*0026*/ 	.short	(.L_25 - .L_24)


	//   ....[0]....
	.align		4
.L_24:
        /*0028*/ 	.word	index@(__assertfail)


	//----- nvinfo : EIATTR_ANNOTATIONS
	.align		4
.L_25:
        /*002c*/ 	.byte	0x04, 0x55
        /*002e*/ 	.short	(.L_27 - .L_26)


	//   ....[0]....
.L_26:
        /*0030*/ 	.word	0x00000001
        /*0034*/ 	.byte	0x40, 0x0d, 0x00, 0x00, 0x01, 0x00, 0x00, 0x00, 0x80, 0x82, 0x00, 0x00, 0x01, 0x00, 0x00, 0x00
        /*0044*/ 	.byte	0x90, 0x8e, 0x00, 0x00


	//----- nvinfo : EIATTR_MERCURY_ISA_VERSION
	.align		4
.L_27:
        /*0048*/ 	.byte	0x03, 0x5f
        /*004a*/ 	.short	0x0101


	//----- nvinfo : EIATTR_INT_WARP_WIDE_INSTR_OFFSETS
	.align		4
        /*004c*/ 	.byte	0x04, 0x31
        /*004e*/ 	.short	(.L_29 - .L_28)


	//   ....[0]....
.L_28:
        /*0050*/ 	.word	0x00000650


	//   ....[1]....
        /*0054*/ 	.word	0x00000670


	//   ....[2]....
        /*0058*/ 	.word	0x000006f0


	//   ....[3]....
        /*005c*/ 	.word	0x00000700


	//   ....[4]....
        /*0060*/ 	.word	0x00000710


	//   ....[5]....
        /*0064*/ 	.word	0x00000730


	//   ....[6]....
        /*0068*/ 	.word	0x000007c0


	//   ....[7]....
        /*006c*/ 	.word	0x000007e0


	//----- nvinfo : EIATTR_COOP_GROUP_MASK_REGIDS
	.align		4
.L_29:
        /*0070*/ 	.byte	0x04, 0x29
        /*0072*/ 	.short	(.L_31 - .L_30)


	//   ....[0]....
.L_30:
        /*0074*/ 	.word	0xffffffff


	//   ....[1]....
        /*0078*/ 	.word	0xffffffff


	//   ....[2]....
        /*007c*/ 	.word	0xffffffff


	//   ....[3]....
        /*0080*/ 	.word	0xffffffff


	//   ....[4]....
        /*0084*/ 	.word	0xffffffff


	//   ....[5]....
        /*0088*/ 	.word	0xffffffff


	//----- nvinfo : EIATTR_COOP_GROUP_INSTR_OFFSETS
	.align		4
.L_31:
        /*008c*/ 	.byte	0x04, 0x28
        /*008e*/ 	.short	(.L_33 - .L_32)


	//   ....[0]....
.L_32:
        /*0090*/ 	.word	0x00000070


	//   ....[1]....
        /*0094*/ 	.word	0x00000080


	//   ....[2]....
        /*0098*/ 	.word	0x00000140


	//   ....[3]....
        /*009c*/ 	.word	0x00000540


	//   ....[4]....
        /*00a0*/ 	.word	0x00000580


	//   ....[5]....
        /*00a4*/ 	.word	0x000005d0


	//----- nvinfo : EIATTR_REG_RECONFIG
	.align		4
.L_33:
        /*00a8*/ 	.byte	0x01, 0x54
	.zero		2


	//----- nvinfo : EIATTR_SYSCALL_OFFSETS
	.align		4
        /*00ac*/ 	.byte	0x04, 0x46
        /*00ae*/ 	.short	(.L_35 - .L_34)


	//   ....[0]....
.L_34:
        /*00b0*/ 	.word	0x000017e0


	//----- nvinfo : EIATTR_MBARRIER_INSTR_OFFSETS
	.align		4
.L_35:
        /*00b4*/ 	.byte	0x04, 0x39
        /*00b6*/ 	.short	(.L_37 - .L_36)


	//   ....[0]....
.L_36:
        /*00b8*/ 	.word	0x00000260
        /*00bc*/ 	.word	0x000000ff
        /*00c0*/ 	.word	0x00000000
        /*00c4*/ 	.short	0x0100
        /*00c6*/ 	.byte	0x08
	.zero		1


	//   ....[1]....
        /*00c8*/ 	.word	0x00000270
        /*00cc*/ 	.word	0x000000ff
        /*00d0*/ 	.word	0x000000b0
        /*00d4*/ 	.short	0x0100
        /*00d6*/ 	.byte	0x08
	.zero		1


	//   ....[2]....
        /*00d8*/ 	.word	0x00000280
        /*00dc*/ 	.word	0x000000ff
        /*00e0*/ 	.word	0x00000008
        /*00e4*/ 	.short	0x0100
        /*00e6*/ 	.byte	0x08
	.zero		1


	//   ....[3]....
        /*00e8*/ 	.word	0x00000290
        /*00ec*/ 	.word	0x000000ff
        /*00f0*/ 	.word	0x000000b8
        /*00f4*/ 	.short	0x0100
        /*00f6*/ 	.byte	0x08
	.zero		1


	//   ....[4]....
        /*00f8*/ 	.word	0x000002a0
        /*00fc*/ 	.word	0x000000ff
        /*0100*/ 	.word	0x00000010
        /*0104*/ 	.short	0x0100
        /*0106*/ 	.byte	0x08
	.zero		1


	//   ....[5]....
        /*0108*/ 	.word	0x000002b0
        /*010c*/ 	.word	0x000000ff
        /*0110*/ 	.word	0x000000c0
        /*0114*/ 	.short	0x0100
        /*0116*/ 	.byte	0x08
	.zero		1


	//   ....[6]....
        /*0118*/ 	.word	0x000002c0
        /*011c*/ 	.word	0x000000ff
        /*0120*/ 	.word	0x00000018
        /*0124*/ 	.short	0x0100
        /*0126*/ 	.byte	0x08
	.zero		1


	//   ....[7]....
        /*0128*/ 	.word	0x000002d0
        /*012c*/ 	.word	0x000000ff
        /*0130*/ 	.word	0x000000c8
        /*0134*/ 	.short	0x0100
        /*0136*/ 	.byte	0x08
	.zero		1


	//   ....[8]....
        /*0138*/ 	.word	0x000002e0
        /*013c*/ 	.word	0x000000ff
        /*0140*/ 	.word	0x00000020
        /*0144*/ 	.short	0x0100
        /*0146*/ 	.byte	0x08
	.zero		1


	//   ....[9]....
        /*0148*/ 	.word	0x000002f0
        /*014c*/ 	.word	0x000000ff
        /*0150*/ 	.word	0x000000d0
        /*0154*/ 	.short	0x0100
        /*0156*/ 	.byte	0x08
	.zero		1


	//   ....[10]....
        /*0158*/ 	.word	0x00000300
        /*015c*/ 	.word	0x000000ff
        /*0160*/ 	.word	0x00000028
        /*0164*/ 	.short	0x0100
        /*0166*/ 	.byte	0x08
	.zero		1


	//   ....[11]....
        /*0168*/ 	.word	0x00000310
        /*016c*/ 	.word	0x000000ff
        /*0170*/ 	.word	0x000000d8
        /*0174*/ 	.short	0x0100
        /*0176*/ 	.byte	0x08
	.zero		1


	//   ....[12]....
        /*0178*/ 	.word	0x00000320
        /*017c*/ 	.word	0x000000ff
        /*0180*/ 	.word	0x00000030
        /*0184*/ 	.short	0x0100
        /*0186*/ 	.byte	0x08
	.zero		1


	//   ....[13]....
        /*0188*/ 	.word	0x00000330
        /*018c*/ 	.word	0x000000ff
        /*0190*/ 	.word	0x000000e0
        /*0194*/ 	.short	0x0100
        /*0196*/ 	.byte	0x08
	.zero		1


	//   ....[14]....
        /*0198*/ 	.word	0x00000340
        /*019c*/ 	.word	0x000000ff
        /*01a0*/ 	.word	0x00000038
        /*01a4*/ 	.short	0x0100
        /*01a6*/ 	.byte	0x08
	.zero		1


	//   ....[15]....
        /*01a8*/ 	.word	0x00000350
        /*01ac*/ 	.word	0x000000ff
        /*01b0*/ 	.word	0x000000e8
        /*01b4*/ 	.short	0x0100
        /*01b6*/ 	.byte	0x08
	.zero		1


	//   ....[16]....
        /*01b8*/ 	.word	0x00000360
        /*01bc*/ 	.word	0x000000ff
        /*01c0*/ 	.word	0x00000040
        /*01c4*/ 	.short	0x0100
        /*01c6*/ 	.byte	0x08
	.zero		1


	//   ....[17]....
        /*01c8*/ 	.word	0x00000370
        /*01cc*/ 	.word	0x000000ff
        /*01d0*/ 	.word	0x000000f0
        /*01d4*/ 	.short	0x0100
        /*01d6*/ 	.byte	0x08
	.zero		1


	//   ....[18]....
        /*01d8*/ 	.word	0x00000380
        /*01dc*/ 	.word	0x000000ff
        /*01e0*/ 	.word	0x00000048
        /*01e4*/ 	.short	0x0100
        /*01e6*/ 	.byte	0x08
	.zero		1


	//   ....[19]....
        /*01e8*/ 	.word	0x00000390
        /*01ec*/ 	.word	0x000000ff
        /*01f0*/ 	.word	0x000000f8
        /*01f4*/ 	.short	0x0100
        /*01f6*/ 	.byte	0x08
	.zero		1


	//   ....[20]....
        /*01f8*/ 	.word	0x000003a0
        /*01fc*/ 	.word	0x000000ff
        /*0200*/ 	.word	0x00000050
        /*0204*/ 	.short	0x0100
        /*0206*/ 	.byte	0x08
	.zero		1


	//   ....[21]....
        /*0208*/ 	.word	0x000003b0
        /*020c*/ 	.word	0x000000ff
        /*0210*/ 	.word	0x00000100
        /*0214*/ 	.short	0x0100
        /*0216*/ 	.byte	0x08
	.zero		1


	//   ....[22]....
        /*0218*/ 	.word	0x000003c0
        /*021c*/ 	.word	0x000000ff
        /*0220*/ 	.word	0x00000058
        /*0224*/ 	.short	0x0100
        /*0226*/ 	.byte	0x08
	.zero		1


	//   ....[23]....
        /*0228*/ 	.word	0x000003d0
        /*022c*/ 	.word	0x000000ff
        /*0230*/ 	.word	0x00000108
        /*0234*/ 	.short	0x0100
        /*0236*/ 	.byte	0x08
	.zero		1


	//   ....[24]....
        /*0238*/ 	.word	0x000003e0
        /*023c*/ 	.word	0x000000ff
        /*0240*/ 	.word	0x00000060
        /*0244*/ 	.short	0x0100
        /*0246*/ 	.byte	0x08
	.zero		1


	//   ....[25]....
        /*0248*/ 	.word	0x000003f0
        /*024c*/ 	.word	0x000000ff
        /*0250*/ 	.word	0x00000110
        /*0254*/ 	.short	0x0100
        /*0256*/ 	.byte	0x08
	.zero		1


	//   ....[26]....
        /*0258*/ 	.word	0x00000400
        /*025c*/ 	.word	0x000000ff
        /*0260*/ 	.word	0x00000068
        /*0264*/ 	.short	0x0100
        /*0266*/ 	.byte	0x08
	.zero		1


	//   ....[27]....
        /*0268*/ 	.word	0x00000410
        /*026c*/ 	.word	0x000000ff
        /*0270*/ 	.word	0x00000118
        /*0274*/ 	.short	0x0100
        /*0276*/ 	.byte	0x08
	.zero		1


	//   ....[28]....
        /*0278*/ 	.word	0x00000420
        /*027c*/ 	.word	0x000000ff
        /*0280*/ 	.word	0x00000070
        /*0284*/ 	.short	0x0100
        /*0286*/ 	.byte	0x08
	.zero		1


	//   ....[29]....
        /*0288*/ 	.word	0x00000430
        /*028c*/ 	.word	0x000000ff
        /*0290*/ 	.word	0x00000120
        /*0294*/ 	.short	0x0100
        /*0296*/ 	.byte	0x08
	.zero		1


	//   ....[30]....
        /*0298*/ 	.word	0x00000440
        /*029c*/ 	.word	0x000000ff
        /*02a0*/ 	.word	0x00000078
        /*02a4*/ 	.short	0x0100
        /*02a6*/ 	.byte	0x08
	.zero		1


	//   ....[31]....
        /*02a8*/ 	.word	0x00000450
        /*02ac*/ 	.word	0x000000ff
        /*02b0*/ 	.word	0x00000128
        /*02b4*/ 	.short	0x0100
        /*02b6*/ 	.byte	0x08
	.zero		1


	//   ....[32]....
        /*02b8*/ 	.word	0x00000460
        /*02bc*/ 	.word	0x000000ff
        /*02c0*/ 	.word	0x00000080
        /*02c4*/ 	.short	0x0100
        /*02c6*/ 	.byte	0x08
	.zero		1


	//   ....[33]....
        /*02c8*/ 	.word	0x00000470
        /*02cc*/ 	.word	0x000000ff
        /*02d0*/ 	.word	0x00000130
        /*02d4*/ 	.short	0x0100
        /*02d6*/ 	.byte	0x08
	.zero		1


	//   ....[34]....
        /*02d8*/ 	.word	0x00000480
        /*02dc*/ 	.word	0x000000ff
        /*02e0*/ 	.word	0x00000088
        /*02e4*/ 	.short	0x0100
        /*02e6*/ 	.byte	0x08
	.zero		1


	//   ....[35]....
        /*02e8*/ 	.word	0x00000490
        /*02ec*/ 	.word	0x000000ff
        /*02f0*/ 	.word	0x00000138
        /*02f4*/ 	.short	0x0100
        /*02f6*/ 	.byte	0x08
	.zero		1


	//   ....[36]....
        /*02f8*/ 	.word	0x000004a0
        /*02fc*/ 	.word	0x000000ff
        /*0300*/ 	.word	0x00000090
        /*0304*/ 	.short	0x0100
        /*0306*/ 	.byte	0x08
	.zero		1


	//   ....[37]....
        /*0308*/ 	.word	0x000004b0
        /*030c*/ 	.word	0x000000ff
        /*0310*/ 	.word	0x00000140
        /*0314*/ 	.short	0x0100
        /*0316*/ 	.byte	0x08
	.zero		1


	//   ....[38]....
        /*0318*/ 	.word	0x000004c0
        /*031c*/ 	.word	0x000000ff
        /*0320*/ 	.word	0x00000098
        /*0324*/ 	.short	0x0100
        /*0326*/ 	.byte	0x08
	.zero		1


	//   ....[39]....
        /*0328*/ 	.word	0x000004d0
        /*032c*/ 	.word	0x000000ff
        /*0330*/ 	.word	0x00000148
        /*0334*/ 	.short	0x0100
        /*0336*/ 	.byte	0x08
	.zero		1


	//   ....[40]....
        /*0338*/ 	.word	0x000004e0
        /*033c*/ 	.word	0x000000ff
        /*0340*/ 	.word	0x000000a0
        /*0344*/ 	.short	0x0100
        /*0346*/ 	.byte	0x08
	.zero		1


	//   ....[41]....
        /*0348*/ 	.word	0x000004f0
        /*034c*/ 	.word	0x000000ff
        /*0350*/ 	.word	0x00000150
        /*0354*/ 	.short	0x0100
        /*0356*/ 	.byte	0x08
	.zero		1


	//   ....[42]....
        /*0358*/ 	.word	0x00000500
        /*035c*/ 	.word	0x000000ff
        /*0360*/ 	.word	0x000000a8
        /*0364*/ 	.short	0x0100
        /*0366*/ 	.byte	0x08
	.zero		1


	//   ....[43]....
        /*0368*/ 	.word	0x00000510
        /*036c*/ 	.word	0x000000ff
        /*0370*/ 	.word	0x00000158
        /*0374*/ 	.short	0x0100
        /*0376*/ 	.byte	0x08
	.zero		1


	//   ....[44]....
        /*0378*/ 	.word	0x00000820
        /*037c*/ 	.word	0x000000ff
        /*0380*/ 	.word	0x00000190
        /*0384*/ 	.short	0x0100
        /*0386*/ 	.byte	0x08
	.zero		1


	//   ....[45]....
        /*0388*/ 	.word	0x00000890
        /*038c*/ 	.word	0x000000ff
        /*0390*/ 	.word	0x00000198
        /*0394*/ 	.short	0x0100
        /*0396*/ 	.byte	0x08
	.zero		1


	//   ....[46]....
        /*0398*/ 	.word	0x000008b0
        /*039c*/ 	.word	0x000000ff
        /*03a0*/ 	.word	0x00000170
        /*03a4*/ 	.short	0x0100
        /*03a6*/ 	.byte	0x09
	.zero		1


	//   ....[47]....
        /*03a8*/ 	.word	0x000008c0
        /*03ac*/ 	.word	0x000000ff
        /*03b0*/ 	.word	0x00000178
        /*03b4*/ 	.short	0x0100
        /*03b6*/ 	.byte	0x09
	.zero		1


	//   ....[48]....
        /*03b8*/ 	.word	0x000008d0
        /*03bc*/ 	.word	0x000000ff
        /*03c0*/ 	.word	0x00000180
        /*03c4*/ 	.short	0x0100
        /*03c6*/ 	.byte	0x09
	.zero		1


	//   ....[49]....
        /*03c8*/ 	.word	0x000008e0
        /*03cc*/ 	.word	0x000000ff
        /*03d0*/ 	.word	0x00000188
        /*03d4*/ 	.short	0x0100
        /*03d6*/ 	.byte	0x09
	.zero		1


	//   ....[50]....
        /*03d8*/ 	.word	0x000016c0
        /*03dc*/ 	.word	0x0000009f
        /*03e0*/ 	.word	0x00000000
        /*03e4*/ 	.short	0x010a
        /*03e6*/ 	.byte	0x2a
	.zero		1


	//   ....[51]....
        /*03e8*/ 	.word	0x00001870
        /*03ec*/ 	.word	0x00000003
        /*03f0*/ 	.word	0x00000000
        /*03f4*/ 	.short	0x010a
        /*03f6*/ 	.byte	0x3f
	.zero		1


	//   ....[52]....
        /*03f8*/ 	.word	0x000018d0
        /*03fc*/ 	.word	0x00000003
        /*0400*/ 	.word	0x00000000
        /*0404*/ 	.short	0x010a
        /*0406*/ 	.byte	0x3f
	.zero		1


	//   ....[53]....
        /*0408*/ 	.word	0x00001ac0
        /*040c*/ 	.word	0x000000ff
        /*0410*/ 	.word	0x00000000
        /*0414*/ 	.short	0x010a
        /*0416*/ 	.byte	0x04
	.zero		1


	//   ....[54]....
        /*0418*/ 	.word	0x00001b00
        /*041c*/ 	.word	0x000000ff
        /*0420*/ 	.word	0x00000000
        /*0424*/ 	.short	0x010a
        /*0426*/ 	.byte	0x04
	.zero		1


	//   ....[55]....
        /*0428*/ 	.word	0x00001bf0
        /*042c*/ 	.word	0x000000ff
        /*0430*/ 	.word	0x00000000
        /*0434*/ 	.short	0x0101
        /*0436*/ 	.byte	0x04
	.zero		1


	//   ....[56]....
        /*0438*/ 	.word	0x00001ce0
        /*043c*/ 	.word	0x0000009e
        /*0440*/ 	.word	0x00000000
        /*0444*/ 	.short	0x0101
        /*0446*/ 	.byte	0x2d
	.zero		1


	//   ....[57]....
        /*0448*/ 	.word	0x00001db0
        /*044c*/ 	.word	0x000000ff
        /*0450*/ 	.word	0x00000000
        /*0454*/ 	.short	0x0101
        /*0456*/ 	.byte	0x06
	.zero		1


	//   ....[58]....
        /*0458*/ 	.word	0x00001e60
        /*045c*/ 	.word	0x0000009f
        /*0460*/ 	.word	0x00000010
        /*0464*/ 	.short	0x010a
        /*0466*/ 	.byte	0x2a
	.zero		1


	//   ....[59]....
        /*0468*/ 	.word	0x000082a0
        /*046c*/ 	.word	0x000000a0
        /*0470*/ 	.word	0x00000000
        /*0474*/ 	.short	0x0101
        /*0476*/ 	.byte	0x2d
	.zero		1


	//   ....[60]....
        /*0478*/ 	.word	0x00008c00
        /*047c*/ 	.word	0x0000000a
        /*0480*/ 	.word	0x000000b0
        /*0484*/ 	.short	0x010a
        /*0486*/ 	.byte	0x3f
	.zero		1


	//   ....[61]....
        /*0488*/ 	.word	0x00008fa0
        /*048c*/ 	.word	0x00000005
        /*0490*/ 	.word	0x00000198
        /*0494*/ 	.short	0x0101
        /*0496*/ 	.byte	0x3f
	.zero		1


	//   ....[62]....
        /*0498*/ 	.word	0x00009720
        /*049c*/ 	.word	0x00000009
        /*04a0*/ 	.word	0x00000000
        /*04a4*/ 	.short	0x010a
        /*04a6*/ 	.byte	0x3f
	.zero		1


	//   ....[63]....
        /*04a8*/ 	.word	0x000097a0
        /*04ac*/ 	.word	0x00000008
        /*04b0*/ 	.word	0x00000000
        /*04b4*/ 	.short	0x010a
        /*04b6*/ 	.byte	0x3f
	.zero		1


	//   ....[64]....
        /*04b8*/ 	.word	0x00009830
        /*04bc*/ 	.word	0x00000009
        /*04c0*/ 	.word	0x00000000
        /*04c4*/ 	.short	0x010a
        /*04c6*/ 	.byte	0x3f
	.zero		1


	//   ....[65]....
        /*04c8*/ 	.word	0x000098c0
        /*04cc*/ 	.word	0x00000008
        /*04d0*/ 	.word	0x00000000
        /*04d4*/ 	.short	0x010a
        /*04d6*/ 	.byte	0x3f
	.zero		1


	//   ....[66]....
        /*04d8*/ 	.word	0x00009950
        /*04dc*/ 	.word	0x00000009
        /*04e0*/ 	.word	0x00000000
        /*04e4*/ 	.short	0x010a
        /*04e6*/ 	.byte	0x3f
	.zero		1


	//   ....[67]....
        /*04e8*/ 	.word	0x000099e0
        /*04ec*/ 	.word	0x00000008
        /*04f0*/ 	.word	0x00000000
        /*04f4*/ 	.short	0x010a
        /*04f6*/ 	.byte	0x3f
	.zero		1


	//   ....[68]....
        /*04f8*/ 	.word	0x00009a70
        /*04fc*/ 	.word	0x00000009
        /*0500*/ 	.word	0x00000000
        /*0504*/ 	.short	0x010a
        /*0506*/ 	.byte	0x3f
	.zero		1


	//   ....[69]....
        /*0508*/ 	.word	0x00009b00
        /*050c*/ 	.word	0x00000008
        /*0510*/ 	.word	0x00000000
        /*0514*/ 	.short	0x010a
        /*0516*/ 	.byte	0x3f
	.zero		1


	//   ....[70]....
        /*0518*/ 	.word	0x00009b90
        /*051c*/ 	.word	0x00000009
        /*0520*/ 	.word	0x00000000
        /*0524*/ 	.short	0x010a
        /*0526*/ 	.byte	0x3f
	.zero		1


	//   ....[71]....
        /*0528*/ 	.word	0x00009c20
        /*052c*/ 	.word	0x00000008
        /*0530*/ 	.word	0x00000000
        /*0534*/ 	.short	0x010a
        /*0536*/ 	.byte	0x3f
	.zero		1


	//   ....[72]....
        /*0538*/ 	.word	0x00009cb0
        /*053c*/ 	.word	0x00000009
        /*0540*/ 	.word	0x00000000
        /*0544*/ 	.short	0x010a
        /*0546*/ 	.byte	0x3f
	.zero		1


	//   ....[73]....
        /*0548*/ 	.word	0x00009d40
        /*054c*/ 	.word	0x00000008
        /*0550*/ 	.word	0x00000000
        /*0554*/ 	.short	0x010a
        /*0556*/ 	.byte	0x3f
	.zero		1


	//   ....[74]....
        /*0558*/ 	.word	0x00009dd0
        /*055c*/ 	.word	0x00000009
        /*0560*/ 	.word	0x00000000
        /*0564*/ 	.short	0x010a
        /*0566*/ 	.byte	0x3f
	.zero		1


	//   ....[75]....
        /*0568*/ 	.word	0x00009e60
        /*056c*/ 	.word	0x00000008
        /*0570*/ 	.word	0x00000000
        /*0574*/ 	.short	0x010a
        /*0576*/ 	.byte	0x3f
	.zero		1


	//   ....[76]....
        /*0578*/ 	.word	0x00009ef0
        /*057c*/ 	.word	0x00000009
        /*0580*/ 	.word	0x00000000
        /*0584*/ 	.short	0x010a
        /*0586*/ 	.byte	0x3f
	.zero		1


	//   ....[77]....
        /*0588*/ 	.word	0x00009f80
        /*058c*/ 	.word	0x00000008
        /*0590*/ 	.word	0x00000000
        /*0594*/ 	.short	0x010a
        /*0596*/ 	.byte	0x3f
	.zero		1


	//   ....[78]....
        /*0598*/ 	.word	0x0000a010
        /*059c*/ 	.word	0x00000009
        /*05a0*/ 	.word	0x00000000
        /*05a4*/ 	.short	0x010a
        /*05a6*/ 	.byte	0x3f
	.zero		1


	//   ....[79]....
        /*05a8*/ 	.word	0x0000a0a0
        /*05ac*/ 	.word	0x00000008
        /*05b0*/ 	.word	0x00000000
        /*05b4*/ 	.short	0x010a
        /*05b6*/ 	.byte	0x3f
	.zero		1


	//   ....[80]....
        /*05b8*/ 	.word	0x0000a130
        /*05bc*/ 	.word	0x00000009
        /*05c0*/ 	.word	0x00000000
        /*05c4*/ 	.short	0x010a
        /*05c6*/ 	.byte	0x3f
	.zero		1


	//   ....[81]....
        /*05c8*/ 	.word	0x0000a1c0
        /*05cc*/ 	.word	0x00000008
        /*05d0*/ 	.word	0x00000000
        /*05d4*/ 	.short	0x010a
        /*05d6*/ 	.byte	0x3f
	.zero		1


	//   ....[82]....
        /*05d8*/ 	.word	0x0000a250
        /*05dc*/ 	.word	0x0000000b
        /*05e0*/ 	.word	0x00000000
        /*05e4*/ 	.short	0x010a
        /*05e6*/ 	.byte	0x3f
	.zero		1


	//   ....[83]....
        /*05e8*/ 	.word	0x0000a2e0
        /*05ec*/ 	.word	0x00000003
        /*05f0*/ 	.word	0x00000000
        /*05f4*/ 	.short	0x010a
        /*05f6*/ 	.byte	0x3f
	.zero		1


	//   ....[84]....
        /*05f8*/ 	.word	0x0000a340
        /*05fc*/ 	.word	0x0000009d
        /*0600*/ 	.word	0x00000000
        /*0604*/ 	.short	0x010a
        /*0606*/ 	.byte	0x3f
	.zero		1


	//   ....[85]....
        /*0608*/ 	.word	0x0000a390
        /*060c*/ 	.word	0x00000003
        /*0610*/ 	.word	0x00000000
        /*0614*/ 	.short	0x010a
        /*0616*/ 	.byte	0x3f
	.zero		1


	//   ....[86]....
        /*0618*/ 	.word	0x0000a3f0
        /*061c*/ 	.word	0x00000004
        /*0620*/ 	.word	0x00000000
        /*0624*/ 	.short	0x010a
        /*0626*/ 	.byte	0x3f
	.zero		1


	//   ....[87]....
        /*0628*/ 	.word	0x0000a440
        /*062c*/ 	.word	0x0000009d
        /*0630*/ 	.word	0x00000010
        /*0634*/ 	.short	0x010a
        /*0636*/ 	.byte	0x3f
	.zero		1


	//   ....[88]....
        /*0638*/ 	.word	0x0000a510
        /*063c*/ 	.word	0x0000000a
        /*0640*/ 	.word	0x000000b0
        /*0644*/ 	.short	0x010a
        /*0646*/ 	.byte	0x3f
	.zero		1


	//   ....[89]....
        /*0648*/ 	.word	0x0000a5e0
        /*064c*/ 	.word	0x00000009
        /*0650*/ 	.word	0x00000000
        /*0654*/ 	.short	0x010a
        /*0656*/ 	.byte	0x3f
	.zero		1


	//   ....[90]....
        /*0658*/ 	.word	0x0000a630
        /*065c*/ 	.word	0x00000008
        /*0660*/ 	.word	0x00000000
        /*0664*/ 	.short	0x010a
        /*0666*/ 	.byte	0x3f
	.zero		1


	//   ....[91]....
        /*0668*/ 	.word	0x0000a680
        /*066c*/ 	.word	0x00000009
        /*0670*/ 	.word	0x00000000
        /*0674*/ 	.short	0x010a
        /*0676*/ 	.byte	0x3f
	.zero		1


	//   ....[92]....
        /*0678*/ 	.word	0x0000a6d0
        /*067c*/ 	.word	0x00000008
        /*0680*/ 	.word	0x00000000
        /*0684*/ 	.short	0x010a
        /*0686*/ 	.byte	0x3f
	.zero		1


	//   ....[93]....
        /*0688*/ 	.word	0x0000a720
        /*068c*/ 	.word	0x00000009
        /*0690*/ 	.word	0x00000000
        /*0694*/ 	.short	0x010a
        /*0696*/ 	.byte	0x3f
	.zero		1


	//   ....[94]....
        /*0698*/ 	.word	0x0000a770
        /*069c*/ 	.word	0x00000008
        /*06a0*/ 	.word	0x00000000
        /*06a4*/ 	.short	0x010a
        /*06a6*/ 	.byte	0x3f
	.zero		1


	//   ....[95]....
        /*06a8*/ 	.word	0x0000a7c0
        /*06ac*/ 	.word	0x00000009
        /*06b0*/ 	.word	0x00000000
        /*06b4*/ 	.short	0x010a
        /*06b6*/ 	.byte	0x3f
	.zero		1


	//   ....[96]....
        /*06b8*/ 	.word	0x0000a810
        /*06bc*/ 	.word	0x00000008
        /*06c0*/ 	.word	0x00000000
        /*06c4*/ 	.short	0x010a
        /*06c6*/ 	.byte	0x3f
	.zero		1


	//   ....[97]....
        /*06c8*/ 	.word	0x0000a860
        /*06cc*/ 	.word	0x00000009
        /*06d0*/ 	.word	0x00000000
        /*06d4*/ 	.short	0x010a
        /*06d6*/ 	.byte	0x3f
	.zero		1


	//   ....[98]....
        /*06d8*/ 	.word	0x0000a8b0
        /*06dc*/ 	.word	0x00000008
        /*06e0*/ 	.word	0x00000000
        /*06e4*/ 	.short	0x010a
        /*06e6*/ 	.byte	0x3f
	.zero		1


	//   ....[99]....
        /*06e8*/ 	.word	0x0000a900
        /*06ec*/ 	.word	0x00000009
        /*06f0*/ 	.word	0x00000000
        /*06f4*/ 	.short	0x010a
        /*06f6*/ 	.byte	0x3f
	.zero		1


	//   ....[100]....
        /*06f8*/ 	.word	0x0000a950
        /*06fc*/ 	.word	0x00000008
        /*0700*/ 	.word	0x00000000
        /*0704*/ 	.short	0x010a
        /*0706*/ 	.byte	0x3f
	.zero		1


	//   ....[101]....
        /*0708*/ 	.word	0x0000a9a0
        /*070c*/ 	.word	0x00000009
        /*0710*/ 	.word	0x00000000
        /*0714*/ 	.short	0x010a
        /*0716*/ 	.byte	0x3f
	.zero		1


	//   ....[102]....
        /*0718*/ 	.word	0x0000a9f0
        /*071c*/ 	.word	0x00000008
        /*0720*/ 	.word	0x00000000
        /*0724*/ 	.short	0x010a
        /*0726*/ 	.byte	0x3f
	.zero		1


	//   ....[103]....
        /*0728*/ 	.word	0x0000aa40
        /*072c*/ 	.word	0x00000009
        /*0730*/ 	.word	0x00000000
        /*0734*/ 	.short	0x010a
        /*0736*/ 	.byte	0x3f
	.zero		1


	//   ....[104]....
        /*0738*/ 	.word	0x0000aa90
        /*073c*/ 	.word	0x00000008
        /*0740*/ 	.word	0x00000000
        /*0744*/ 	.short	0x010a
        /*0746*/ 	.byte	0x3f
	.zero		1


	//   ....[105]....
        /*0748*/ 	.word	0x0000aae0
        /*074c*/ 	.word	0x00000009
        /*0750*/ 	.word	0x00000000
        /*0754*/ 	.short	0x010a
        /*0756*/ 	.byte	0x3f
	.zero		1


	//   ....[106]....
        /*0758*/ 	.word	0x0000ab30
        /*075c*/ 	.word	0x00000008
        /*0760*/ 	.word	0x00000000
        /*0764*/ 	.short	0x010a
        /*0766*/ 	.byte	0x3f
	.zero		1


	//   ....[107]....
        /*0768*/ 	.word	0x0000ab80
        /*076c*/ 	.word	0x00000009
        /*0770*/ 	.word	0x00000000
        /*0774*/ 	.short	0x010a
        /*0776*/ 	.byte	0x3f
	.zero		1


	//   ....[108]....
        /*0778*/ 	.word	0x0000abd0
        /*077c*/ 	.word	0x00000008
        /*0780*/ 	.word	0x00000000
        /*0784*/ 	.short	0x010a
        /*0786*/ 	.byte	0x3f
	.zero		1


	//   ....[109]....
        /*0788*/ 	.word	0x0000ac20
        /*078c*/ 	.word	0x0000000b
        /*0790*/ 	.word	0x00000000
        /*0794*/ 	.short	0x010a
        /*0796*/ 	.byte	0x3f
	.zero		1


	//----- nvinfo : EIATTR_NUM_MBARRIERS
	.align		4
.L_37:
        /*0798*/ 	.byte	0x03, 0x38
        /*079a*/ 	.short	0x0032


	//----- nvinfo : EIATTR_EXIT_INSTR_OFFSETS
	.align		4
        /*079c*/ 	.byte	0x04, 0x1c
        /*079e*/ 	.short	(.L_39 - .L_38)


	//   ....[0]....
.L_38:
        /*07a0*/ 	.word	0x000013f0


	//   ....[1]....
        /*07a4*/ 	.word	0x00001450


	//   ....[2]....
        /*07a8*/ 	.word	0x00008930


	//   ....[3]....
        /*07ac*/ 	.word	0x00008960


	//   ....[4]....
        /*07b0*/ 	.word	0x0000a330


	//----- nvinfo : EIATTR_MAX_THREADS
	.align		4
.L_39:
        /*07b4*/ 	.byte	0x04, 0x05
        /*07b6*/ 	.short	(.L_41 - .L_40)
.L_40:
        /*07b8*/ 	.word	0x00000180
        /*07bc*/ 	.word	0x00000001
        /*07c0*/ 	.word	0x00000001


	//----- nvinfo : EIATTR_CRS_STACK_SIZE
	.align		4
.L_41:
        /*07c4*/ 	.byte	0x04, 0x1e
        /*07c6*/ 	.short	(.L_43 - .L_42)
.L_42:
        /*07c8*/ 	.word	0x00000000


	//----- nvinfo : EIATTR_CBANK_PARAM_SIZE
	.align		4
.L_43:
        /*07cc*/ 	.byte	0x03, 0x19
        /*07ce*/ 	.short	0x0470


	//----- nvinfo : EIATTR_PARAM_CBANK
	.align		4
        /*07d0*/ 	.byte	0x04, 0x0a
        /*07d2*/ 	.short	(.L_45 - .L_44)
	.align		4
.L_44:
        /*07d4*/ 	.word	index@(.nv.constant0._ZN7cutlass13device_kernelINS_4gemm6kernel13GemmUniversalIN4cute5tupleIJiiiiEEENS1_10collective13CollectiveMmaINS1_34MainloopSm90TmaGmmaWarpSpecializedILi22ENS5_IJNS4_1CILi1EEESB_SB_EEENS1_32KernelTmaWarpSpecializedPingpongEEENS5_IJNSA_ILi64EEENSA_ILi256EEENSA_ILi32EEEEEEaNS5_IJlSB_lEEEaSJ_NS4_8TiledMMAINS4_8MMA_AtomIJNS4_4SM904GMMA27MMA_64x256x32_S32S8S8_SS_TNEEEENS4_6LayoutISC_NS5_IJNSA_ILi0EEESR_SR_EEEEENS5_IJNS4_10UnderscoreESU_SU_EEEEENS4_13SM90_TMA_LOADENS4_14ComposedLayoutINS4_7SwizzleILi1ELi4ELi3EEENS4_18smem_ptr_flag_bitsILi8EEENSQ_INS5_IJNSA_ILi8EEESH_EEENS5_IJSH_SB_EEEEEEEvNS4_8identityESX_S17_vS18_EENS_8epilogue10collective6detail29Sm90TmaWarpSpecializedAdapterINS1B_15DefaultEpilogueIaSJ_SJ_NS1A_6thread17LinearCombinationIaLi1EiiLNS1F_9ScaleType4KindE0ELNS_15FloatRoundStyleE2EaEENS1_15EpilogueDefaultEEEEEvvEEEEvNT_6ParamsE)
        /*07d8*/ 	.short	0x0210
        /*07da*/ 	.short	0x0470


	//----- nvinfo : EIATTR_SW_WAR
	.align		4
.L_45:
        /*07dc*/ 	.byte	0x04, 0x36
        /*07de*/ 	.short	(.L_47 - .L_46)
.L_46:
        /*07e0*/ 	.word	0x00000008
.L_47:


//--------------------- .nv.callgraph             --------------------------
	.section	.nv.callgraph,"",@"SHT_CUDA_CALLGRAPH"
	.align	4
	.sectionentsize	8
	.align		4
        /*0000*/ 	.word	0x00000000
	.align		4
        /*0004*/ 	.word	0xffffffff
	.align		4
        /*0008*/ 	.word	index@(_ZN7cutlass13device_kernelINS_4gemm6kernel13GemmUniversalIN4cute5tupleIJiiiiEEENS1_10collective13CollectiveMmaINS1_34MainloopSm90TmaGmmaWarpSpecializedILi22ENS5_IJNS4_1CILi1EEESB_SB_EEENS1_32KernelTmaWarpSpecializedPingpongEEENS5_IJNSA_ILi64EEENSA_ILi256EEENSA_ILi32EEEEEEaNS5_IJlSB_lEEEaSJ_NS4_8TiledMMAINS4_8MMA_AtomIJNS4_4SM904GMMA27MMA_64x256x32_S32S8S8_SS_TNEEEENS4_6LayoutISC_NS5_IJNSA_ILi0EEESR_SR_EEEEENS5_IJNS4_10UnderscoreESU_SU_EEEEENS4_13SM90_TMA_LOADENS4_14ComposedLayoutINS4_7SwizzleILi1ELi4ELi3EEENS4_18smem_ptr_flag_bitsILi8EEENSQ_INS5_IJNSA_ILi8EEESH_EEENS5_IJSH_SB_EEEEEEEvNS4_8identityESX_S17_vS18_EENS_8epilogue10collective6detail29Sm90TmaWarpSpecializedAdapterINS1B_15DefaultEpilogueIaSJ_SJ_NS1A_6thread17LinearCombinationIaLi1EiiLNS1F_9ScaleType4KindE0ELNS_15FloatRoundStyleE2EaEENS1_15EpilogueDefaultEEEEEvvEEEEvNT_6ParamsE)
	.align		4
        /*000c*/ 	.word	index@(__assertfail)
	.align		4
        /*0010*/ 	.word	0x00000000
	.align		4
        /*0014*/ 	.word	0xfffffffe
	.align		4
        /*0018*/ 	.word	0x00000000
	.align		4
        /*001c*/ 	.word	0xfffffffd
	.align		4
        /*0020*/ 	.word	0x00000000
	.align		4
        /*0024*/ 	.word	0xfffffffc


//--------------------- .nv.constant4             --------------------------
	.section	.nv.constant4,"a",@progbits
	.align	8
	.align		8
.nv.constant4:
        /*0000*/ 	.dword	__assertfail
	.align		8
        /*0008*/ 	.dword	__unnamed_1
	.align		8
        /*0010*/ 	.dword	_ZN40_INTERNAL_52356a41_4_k_cu_d1a717ff_274014cuda3std3__45__cpo5beginE
	.align		8
        /*0018*/ 	.dword	_ZN40_INTERNAL_52356a41_4_k_cu_d1a717ff_274014cuda3std3__45__cpo3endE
	.align		8
        /*0020*/ 	.dword	_ZN40_INTERNAL_52356a41_4_k_cu_d1a717ff_274014cuda3std3__45__cpo6cbeginE
	.align		8
        /*0028*/ 	.dword	_ZN40_INTERNAL_52356a41_4_k_cu_d1a717ff_274014cuda3std3__45__cpo4cendE
	.align		8
        /*0030*/ 	.dword	_ZN40_INTERNAL_52356a41_4_k_cu_d1a717ff_274014cuda3std3__442_GLOBAL__N__52356a41_4_k_cu_d1a717ff_274016ignoreE
	.align		8
        /*0038*/ 	.dword	_ZN40_INTERNAL_52356a41_4_k_cu_d1a717ff_274014cuda3std3__419piecewise_constructE
	.align		8
        /*0040*/ 	.dword	_ZN40_INTERNAL_52356a41_4_k_cu_d1a717ff_274014cuda3std3__48in_placeE
	.align		8
        /*0048*/ 	.dword	_ZN40_INTERNAL_52356a41_4_k_cu_d1a717ff_274014cuda3std6ranges3__45__cpo4swapE
	.align		8
        /*0050*/ 	.dword	_ZN40_INTERNAL_52356a41_4_k_cu_d1a717ff_274014cuda3std6ranges3__45__cpo9iter_moveE
	.align		8
        /*0058*/ 	.dword	_ZN40_INTERNAL_52356a41_4_k_cu_d1a717ff_274014cute7productE
	.align		8
        /*0060*/ 	.dword	_ZN40_INTERNAL_52356a41_4_k_cu_d1a717ff_274014cute1_E
	.align		8
        /*0068*/ 	.dword	$str$22
	.align		8
        /*0070*/ 	.dword	$str$23


//--------------------- .text._ZN7cutlass13device_kernelINS_4gemm6kernel13GemmUniversalIN4cute5tupleIJiiiiEEENS1_10collective13CollectiveMmaINS1_34MainloopSm90TmaGmmaWarpSpecializedILi22ENS5_IJNS4_1CILi1EEESB_SB_EEENS1_32KernelTmaWarpSpecializedPingpongEEENS5_IJNSA_ILi64EEENSA_ILi256EEENSA_ILi32EEEEEEaNS5_IJlSB_lEEEaSJ_NS4_8TiledMMAINS4_8MMA_AtomIJNS4_4SM904GMMA27MMA_64x256x32_S32S8S8_SS_TNEEEENS4_6LayoutISC_NS5_IJNSA_ILi0EEESR_SR_EEEEENS5_IJNS4_10UnderscoreESU_SU_EEEEENS4_13SM90_TMA_LOADENS4_14ComposedLayoutINS4_7SwizzleILi1ELi4ELi3EEENS4_18smem_ptr_flag_bitsILi8EEENSQ_INS5_IJNSA_ILi8EEESH_EEENS5_IJSH_SB_EEEEEEEvNS4_8identityESX_S17_vS18_EENS_8epilogue10collective6detail29Sm90TmaWarpSpecializedAdapterINS1B_15DefaultEpilogueIaSJ_SJ_NS1A_6thread17LinearCombinationIaLi1EiiLNS1F_9ScaleType4KindE0ELNS_15FloatRoundStyleE2EaEENS1_15EpilogueDefaultEEEEEvvEEEEvNT_6ParamsE --------------------------
	.section	.text._ZN7cutlass13device_kernelINS_4gemm6kernel13GemmUniversalIN4cute5tupleIJiiiiEEENS1_10collective13CollectiveMmaINS1_34MainloopSm90TmaGmmaWarpSpecializedILi22ENS5_IJNS4_1CILi1EEESB_SB_EEENS1_32KernelTmaWarpSpecializedPingpongEEENS5_IJNSA_ILi64EEENSA_ILi256EEENSA_ILi32EEEEEEaNS5_IJlSB_lEEEaSJ_NS4_8TiledMMAINS4_8MMA_AtomIJNS4_4SM904GMMA27MMA_64x256x32_S32S8S8_SS_TNEEEENS4_6LayoutISC_NS5_IJNSA_ILi0EEESR_SR_EEEEENS5_IJNS4_10UnderscoreESU_SU_EEEEENS4_13SM90_TMA_LOADENS4_14ComposedLayoutINS4_7SwizzleILi1ELi4ELi3EEENS4_18smem_ptr_flag_bitsILi8EEENSQ_INS5_IJNSA_ILi8EEESH_EEENS5_IJSH_SB_EEEEEEEvNS4_8identityESX_S17_vS18_EENS_8epilogue10collective6detail29Sm90TmaWarpSpecializedAdapterINS1B_15DefaultEpilogueIaSJ_SJ_NS1A_6thread17LinearCombinationIaLi1EiiLNS1F_9ScaleType4KindE0ELNS_15FloatRoundStyleE2EaEENS1_15EpilogueDefaultEEEEEvvEEEEvNT_6ParamsE,"ax",@progbits
	.align	128
.text._ZN7cutlass13device_kernelINS_4gemm6kernel13GemmUniversalIN4cute5tupleIJiiiiEEENS1_10collective13CollectiveMmaINS1_34MainloopSm90TmaGmmaWarpSpecializedILi22ENS5_IJNS4_1CILi1EEESB_SB_EEENS1_32KernelTmaWarpSpecializedPingpongEEENS5_IJNSA_ILi64EEENSA_ILi256EEENSA_ILi32EEEEEEaNS5_IJlSB_lEEEaSJ_NS4_8TiledMMAINS4_8MMA_AtomIJNS4_4SM904GMMA27MMA_64x256x32_S32S8S8_SS_TNEEEENS4_6LayoutISC_NS5_IJNSA_ILi0EEESR_SR_EEEEENS5_IJNS4_10UnderscoreESU_SU_EEEEENS4_13SM90_TMA_LOADENS4_14ComposedLayoutINS4_7SwizzleILi1ELi4ELi3EEENS4_18smem_ptr_flag_bitsILi8EEENSQ_INS5_IJNSA_ILi8EEESH_EEENS5_IJSH_SB_EEEEEEEvNS4_8identityESX_S17_vS18_EENS_8epilogue10collective6detail29Sm90TmaWarpSpecializedAdapterINS1B_15DefaultEpilogueIaSJ_SJ_NS1A_6thread17LinearCombinationIaLi1EiiLNS1F_9ScaleType4KindE0ELNS_15FloatRoundStyleE2EaEENS1_15EpilogueDefaultEEEEEvvEEEEvNT_6ParamsE:
        .type           _ZN7cutlass13device_kernelINS_4gemm6kernel13GemmUniversalIN4cute5tupleIJiiiiEEENS1_10collective13CollectiveMmaINS1_34MainloopSm90TmaGmmaWarpSpecializedILi22ENS5_IJNS4_1CILi1EEESB_SB_EEENS1_32KernelTmaWarpSpecializedPingpongEEENS5_IJNSA_ILi64EEENSA_ILi256EEENSA_ILi32EEEEEEaNS5_IJlSB_lEEEaSJ_NS4_8TiledMMAINS4_8MMA_AtomIJNS4_4SM904GMMA27MMA_64x256x32_S32S8S8_SS_TNEEEENS4_6LayoutISC_NS5_IJNSA_ILi0EEESR_SR_EEEEENS5_IJNS4_10UnderscoreESU_SU_EEEEENS4_13SM90_TMA_LOADENS4_14ComposedLayoutINS4_7SwizzleILi1ELi4ELi3EEENS4_18smem_ptr_flag_bitsILi8EEENSQ_INS5_IJNSA_ILi8EEESH_EEENS5_IJSH_SB_EEEEEEEvNS4_8identityESX_S17_vS18_EENS_8epilogue10collective6detail29Sm90TmaWarpSpecializedAdapterINS1B_15DefaultEpilogueIaSJ_SJ_NS1A_6thread17LinearCombinationIaLi1EiiLNS1F_9ScaleType4KindE0ELNS_15FloatRoundStyleE2EaEENS1_15EpilogueDefaultEEEEEvvEEEEvNT_6ParamsE,@function
        .size           _ZN7cutlass13device_kernelINS_4gemm6kernel13GemmUniversalIN4cute5tupleIJiiiiEEENS1_10collective13CollectiveMmaINS1_34MainloopSm90TmaGmmaWarpSpecializedILi22ENS5_IJNS4_1CILi1EEESB_SB_EEENS1_32KernelTmaWarpSpecializedPingpongEEENS5_IJNSA_ILi64EEENSA_ILi256EEENSA_ILi32EEEEEEaNS5_IJlSB_lEEEaSJ_NS4_8TiledMMAINS4_8MMA_AtomIJNS4_4SM904GMMA27MMA_64x256x32_S32S8S8_SS_TNEEEENS4_6LayoutISC_NS5_IJNSA_ILi0EEESR_SR_EEEEENS5_IJNS4_10UnderscoreESU_SU_EEEEENS4_13SM90_TMA_LOADENS4_14ComposedLayoutINS4_7SwizzleILi1ELi4ELi3EEENS4_18smem_ptr_flag_bitsILi8EEENSQ_INS5_IJNSA_ILi8EEESH_EEENS5_IJSH_SB_EEEEEEEvNS4_8identityESX_S17_vS18_EENS_8epilogue10collective6detail29Sm90TmaWarpSpecializedAdapterINS1B_15DefaultEpilogueIaSJ_SJ_NS1A_6thread17LinearCombinationIaLi1EiiLNS1F_9ScaleType4KindE0ELNS_15FloatRoundStyleE2EaEENS1_15EpilogueDefaultEEEEEvvEEEEvNT_6ParamsE,(.L_x_366 - _ZN7cutlass13device_kernelINS_4gemm6kernel13GemmUniversalIN4cute5tupleIJiiiiEEENS1_10collective13CollectiveMmaINS1_34MainloopSm90TmaGmmaWarpSpecializedILi22ENS5_IJNS4_1CILi1EEESB_SB_EEENS1_32KernelTmaWarpSpecializedPingpongEEENS5_IJNSA_ILi64EEENSA_ILi256EEENSA_ILi32EEEEEEaNS5_IJlSB_lEEEaSJ_NS4_8TiledMMAINS4_8MMA_AtomIJNS4_4SM904GMMA27MMA_64x256x32_S32S8S8_SS_TNEEEENS4_6LayoutISC_NS5_IJNSA_ILi0EEESR_SR_EEEEENS5_IJNS4_10UnderscoreESU_SU_EEEEENS4_13SM90_TMA_LOADENS4_14ComposedLayoutINS4_7SwizzleILi1ELi4ELi3EEENS4_18smem_ptr_flag_bitsILi8EEENSQ_INS5_IJNSA_ILi8EEESH_EEENS5_IJSH_SB_EEEEEEEvNS4_8identityESX_S17_vS18_EENS_8epilogue10collective6detail29Sm90TmaWarpSpecializedAdapterINS1B_15DefaultEpilogueIaSJ_SJ_NS1A_6thread17LinearCombinationIaLi1EiiLNS1F_9ScaleType4KindE0ELNS_15FloatRoundStyleE2EaEENS1_15EpilogueDefaultEEEEEvvEEEEvNT_6ParamsE)
        .other          _ZN7cutlass13device_kernelINS_4gemm6kernel13GemmUniversalIN4cute5tupleIJiiiiEEENS1_10collective13CollectiveMmaINS1_34MainloopSm90TmaGmmaWarpSpecializedILi22ENS5_IJNS4_1CILi1EEESB_SB_EEENS1_32KernelTmaWarpSpecializedPingpongEEENS5_IJNSA_ILi64EEENSA_ILi256EEENSA_ILi32EEEEEEaNS5_IJlSB_lEEEaSJ_NS4_8TiledMMAINS4_8MMA_AtomIJNS4_4SM904GMMA27MMA_64x256x32_S32S8S8_SS_TNEEEENS4_6LayoutISC_NS5_IJNSA_ILi0EEESR_SR_EEEEENS5_IJNS4_10UnderscoreESU_SU_EEEEENS4_13SM90_TMA_LOADENS4_14ComposedLayoutINS4_7SwizzleILi1ELi4ELi3EEENS4_18smem_ptr_flag_bitsILi8EEENSQ_INS5_IJNSA_ILi8EEESH_EEENS5_IJSH_SB_EEEEEEEvNS4_8identityESX_S17_vS18_EENS_8epilogue10collective6detail29Sm90TmaWarpSpecializedAdapterINS1B_15DefaultEpilogueIaSJ_SJ_NS1A_6thread17LinearCombinationIaLi1EiiLNS1F_9ScaleType4KindE0ELNS_15FloatRoundStyleE2EaEENS1_15EpilogueDefaultEEEEEvvEEEEvNT_6ParamsE,@"STO_CUDA_ENTRY STV_DEFAULT"
_ZN7cutlass13device_kernelINS_4gemm6kernel13GemmUniversalIN4cute5tupleIJiiiiEEENS1_10collective13CollectiveMmaINS1_34MainloopSm90TmaGmmaWarpSpecializedILi22ENS5_IJNS4_1CILi1EEESB_SB_EEENS1_32KernelTmaWarpSpecializedPingpongEEENS5_IJNSA_ILi64EEENSA_ILi256EEENSA_ILi32EEEEEEaNS5_IJlSB_lEEEaSJ_NS4_8TiledMMAINS4_8MMA_AtomIJNS4_4SM904GMMA27MMA_64x256x32_S32S8S8_SS_TNEEEENS4_6LayoutISC_NS5_IJNSA_ILi0EEESR_SR_EEEEENS5_IJNS4_10UnderscoreESU_SU_EEEEENS4_13SM90_TMA_LOADENS4_14ComposedLayoutINS4_7SwizzleILi1ELi4ELi3EEENS4_18smem_ptr_flag_bitsILi8EEENSQ_INS5_IJNSA_ILi8EEESH_EEENS5_IJSH_SB_EEEEEEEvNS4_8identityESX_S17_vS18_EENS_8epilogue10collective6detail29Sm90TmaWarpSpecializedAdapterINS1B_15DefaultEpilogueIaSJ_SJ_NS1A_6thread17LinearCombinationIaLi1EiiLNS1F_9ScaleType4KindE0ELNS_15FloatRoundStyleE2EaEENS1_15EpilogueDefaultEEEEEvvEEEEvNT_6ParamsE:
[----:B------:R-:W0:Y:S02]  /*0000*/  LDC R1, c[0x0][0x28] ;  /* 0x00000a00ff017b82 */ /* 0x000e240000000800 */
[----:B0-----:R-:W-:Y:S01]  /*0010*/  VIADD R1, R1, 0xfffffff8 ;  /* 0xfffffff801017836 */ /* 0x001fe20000000000 */
[----:B------:R-:W0:Y:S01]  /*0020*/  S2R R4, SR_TID.X ;  /* 0x0000000000047919 */ /* 0x000e220000002100 */
[----:B------:R-:W-:Y:S01]  /*0030*/  ELECT P0, URZ, PT ;  /* 0x00000000003f782f */ /* 0x000fe20003800000 */
[----:B------:R-:W-:Y:S01]  /*0040*/  BSSY B0, `(.L_x_0) ;  /* 0x000000f000007945 */ /* 0x000fe20003800000 */
[--C-:B0-----:R-:W-:Y:S02]  /*0050*/  SHF.R.U32.HI R0, RZ, 0x5, R4.reuse ;  /* 0x00000005ff007819 */ /* 0x101fe40000011604 */
[----:B------:R-:W-:-:S03]  /*0060*/  SHF.R.U32.HI R5, RZ, 0x7, R4 ;  /* 0x00000007ff057819 */ /* 0x000fc60000011604 */
[----:B------:R-:W0:Y:S04]  /*0070*/  SHFL.IDX PT, R2, R0, RZ, 0x1f ;  /* 0x00001fff00027589 */ /* 0x000e2800000e0000 */
[----:B------:R1:W2:Y:S01]  /*0080*/  SHFL.IDX PT, R8, R5, RZ, 0x1f ;  /* 0x00001fff05087589 */ /* 0x0002a200000e0000 */
[----:B0-----:R-:W-:-:S13]  /*0090*/  ISETP.NE.OR P0, PT, R2, RZ, !P0 ;  /* 0x000000ff0200720c */ /* 0x001fda0004705670 */
[----:B-12---:R-:W-:Y:S05]  /*00a0*/  @P0 BRA `(.L_x_1) ;  /* 0x0000000000200947 */ /* 0x006fea0003800000 */
[----:B------:R-:W-:Y:S02]  /*00b0*/  ULDC.64 UR4, c[0x0][0x198] ;  /* 0x0000660000047ab9 */ /* 0x000fe40000000a00 */
[----:B------:R-:W-:Y:S02]  /*00c0*/  UIADD3 UR6, UP0, UR4, 0xf0, URZ ;  /* 0x000000f004067890 */ /* 0x000fe4000ff1e03f */
[----:B------:R-:W-:Y:S02]  /*00d0*/  UIADD3 UR4, UP1, UR4, 0x1f0, URZ ;  /* 0x000001f004047890 */ /* 0x000fe4000ff3e03f */
[----:B------:R-:W-:Y:S02]  /*00e0*/  UIADD3.X UR7, URZ, UR5, URZ, UP0, !UPT ;  /* 0x000000053f077290 */ /* 0x000fe400087fe43f */
[----:B------:R-:W-:-:S07]  /*00f0*/  UIADD3.X UR5, URZ, UR5, URZ, UP1, !UPT ;  /* 0x000000053f057290 */ /* 0x000fce0008ffe43f */
[----:B------:R0:W-:Y:S02]  /*0100*/  UTMACCTL.PF [UR6] ;  /* 0x00000000060079b9 */ /* 0x0001e40008040000 */
[----:B------:R0:W-:Y:S02]  /*0110*/  UTMACCTL.PF [UR4] ;  /* 0x00000000040079b9 */ /* 0x0001e40008040000 */
[----:B0-----:R-:W-:Y:S01]  /*0120*/  NOP ;  /* 0x0000000000007918 */ /* 0x001fe20000000000 */
.L_x_1:
[----:B------:R-:W-:Y:S05]  /*0130*/  BSYNC B0 ;  /* 0x0000000000007941 */ /* 0x000fea0003800000 */
.L_x_0:
[----:B------:R-:W0:Y:S02]  /*0140*/  SHFL.IDX PT, R3, R0, RZ, 0x1f ;  /* 0x00001fff00037589 */ /* 0x000e2400000e0000 */
[----:B0-----:R-:W-:-:S13]  /*0150*/  ISETP.NE.AND P0, PT, R3, RZ, PT ;  /* 0x000000ff0300720c */ /* 0x001fda0003f05270 */
[----:B------:R-:W-:Y:S05]  /*0160*/  @P0 BRA `(.L_x_2) ;  /* 0x0000000000f40947 */ /* 0x000fea0003800000 */
[----:B------:R-:W-:Y:S01]  /*0170*/  ELECT P0, URZ, PT ;  /* 0x00000000003f782f */ /* 0x000fe20003800000 */
[----:B------:R-:W-:-:S12]  /*0180*/  BSSY B0, `(.L_x_2) ;  /* 0x000003b000007945 */ /* 0x000fd80003800000 */
[----:B------:R-:W-:Y:S05]  /*0190*/  @!P0 BRA `(.L_x_3) ;  /* 0x0000000000e48947 */ /* 0x000fea0003800000 */
[----:B------:R-:W0:Y:S01]  /*01a0*/  S2UR UR8, SR_CgaCtaId ;  /* 0x00000000000879c3 */ /* 0x000e220000008800 */
[----:B------:R-:W-:Y:S01]  /*01b0*/  UMOV UR4, 0x400 ;  /* 0x0000040000047882 */ /* 0x000fe20000000000 */
[----:B------:R-:W-:Y:S01]  /*01c0*/  UMOV UR5, 0x1 ;  /* 0x0000000100057882 */ /* 0x000fe20000000000 */
[----:B------:R-:W-:Y:S02]  /*01d0*/  UMOV UR6, 0x80 ;  /* 0x0000008000067882 */ /* 0x000fe40000000000 */
[----:B------:R-:W-:-:S04]  /*01e0*/  UIADD3 UR6, -UR6, 0x100000, URZ ;  /* 0x0010000006067890 */ /* 0x000fc8000fffe13f */
[----:B------:R-:W-:Y:S02]  /*01f0*/  USHF.L.U32 UR7, UR6, 0xb, URZ ;  /* 0x0000000b06077899 */ /* 0x000fe4000800063f */
[----:B------:R-:W-:Y:S02]  /*0200*/  USHF.L.U32 UR6, UR6, 0x1, URZ ;  /* 0x0000000106067899 */ /* 0x000fe4000800063f */
[----:B0-----:R-:W-:Y:S02]  /*0210*/  ULEA UR8, UR8, UR4, 0x18 ;  /* 0x0000000408087291 */ /* 0x001fe4000f8ec03f */
[----:B------:R-:W-:-:S04]  /*0220*/  UIADD3 UR4, -UR5, 0x100000, URZ ;  /* 0x0010000005047890 */ /* 0x000fc8000fffe13f */
[----:B------:R-:W-:Y:S02]  /*0230*/  USHF.L.U32 UR5, UR4, 0xb, URZ ;  /* 0x0000000b04057899 */ /* 0x000fe4000800063f */
[----:B------:R-:W-:Y:S01]  /*0240*/  USHF.L.U32 UR4, UR4, 0x1, URZ ;  /* 0x0000000104047899 */ /* 0x000fe2000800063f */
[----:B------:R-:W0:Y:S11]  /*0250*/  FENCE.VIEW.ASYNC.S ;  /* 0x00000000000073c6 */ /* 0x000e360000000000 */
[----:B0-----:R0:W1:Y:S01]  /*0260*/  SYNCS.EXCH.64 URZ, [UR8], UR4 ;  /* 0x00000004083f75b2 */ /* 0x0010620008000100 */
[----:B------:R0:W2:Y:S01]  /*0270*/  SYNCS.EXCH.64 URZ, [UR8+0xb0], UR6 ;  /* 0x0000b006083f75b2 */ /* 0x0000a20008000100 */
[----:B------:R0:W3:Y:S01]  /*0280*/  SYNCS.EXCH.64 URZ, [UR8+0x8], UR4 ;  /* 0x00000804083f75b2 */ /* 0x0000e20008000100 */
[----:B------:R0:W4:Y:S01]  /*0290*/  SYNCS.EXCH.64 URZ, [UR8+0xb8], UR6 ;  /* 0x0000b806083f75b2 */ /* 0x0001220008000100 */
[----:B------:R0:W0:Y:S01]  /*02a0*/  SYNCS.EXCH.64 URZ, [UR8+0x10], UR4 ;  /* 0x00001004083f75b2 */ /* 0x0000220008000100 */
        /* <DEDUP_REMOVED lines=39> */
[----:B-1234-:R-:W-:Y:S01]  /*0520*/  NOP ;  /* 0x0000000000007918 */ /* 0x01efe20000000000 */
.L_x_3:
[----:B0-----:R-:W-:Y:S05]  /*0530*/  BSYNC B0 ;  /* 0x0000000000007941 */ /* 0x001fea0003800000 */
.L_x_2:
[----:B------:R-:W0:Y:S01]  /*0540*/  SHFL.IDX PT, R6, R0, RZ, 0x1f ;  /* 0x00001fff00067589 */ /* 0x000e2200000e0000 */
[----:B------:R-:W-:Y:S01]  /*0550*/  ELECT P0, URZ, PT ;  /* 0x00000000003f782f */ /* 0x000fe20003800000 */
[----:B------:R-:W-:Y:S01]  /*0560*/  NOP ;  /* 0x0000000000007918 */ /* 0x000fe20000000000 */
[----:B------:R-:W-:Y:S01]  /*0570*/  ELECT P1, URZ, PT ;  /* 0x00000000003f782f */ /* 0x000fe20003820000 */
[----:B------:R-:W1:Y:S01]  /*0580*/  SHFL.IDX PT, R3, R0, RZ, 0x1f ;  /* 0x00001fff00037589 */ /* 0x000e6200000e0000 */
[----:B------:R-:W-:Y:S01]  /*0590*/  UMOV UR4, 0x20 ;  /* 0x0000002000047882 */ /* 0x000fe20000000000 */
[----:B------:R-:W-:Y:S01]  /*05a0*/  UMOV UR11, 0x80 ;  /* 0x00000080000b7882 */ /* 0x000fe20000000000 */
[----:B------:R-:W-:Y:S01]  /*05b0*/  NOP ;  /* 0x0000000000007918 */ /* 0x000fe20000000000 */
[C---:B------:R-:W-:Y:S01]  /*05c0*/  VIADD R33, R8.reuse, 0xffffffff ;  /* 0xffffffff08217836 */ /* 0x040fe20000000000 */
[----:B------:R-:W2:Y:S01]  /*05d0*/  SHFL.IDX PT, R5, R5, RZ, 0x1f ;  /* 0x00001fff05057589 */ /* 0x000ea200000e0000 */
[----:B------:R-:W-:Y:S01]  /*05e0*/  ULDC.64 UR36, c[0x0][0x208] ;  /* 0x0000820000247ab9 */ /* 0x000fe20000000a00 */
[----:B------:R-:W-:-:S02]  /*05f0*/  ISETP.NE.AND P2, PT, R8, RZ, PT ;  /* 0x000000ff0800720c */ /* 0x000fc40003f45270 */
[----:B------:R-:W-:Y:S02]  /*0600*/  ISETP.GE.U32.AND P3, PT, R33, 0x2, PT ;  /* 0x000000022100780c */ /* 0x000fe40003f66070 */
[----:B0-----:R-:W-:Y:S02]  /*0610*/  ISETP.NE.OR P0, PT, R6, RZ, !P0 ;  /* 0x000000ff0600720c */ /* 0x001fe40004705670 */
[----:B-1----:R-:W-:Y:S02]  /*0620*/  ISETP.NE.OR P1, PT, R3, RZ, !P1 ;  /* 0x000000ff0300720c */ /* 0x002fe40004f25670 */
[----:B------:R-:W-:-:S04]  /*0630*/  SHF.R.S32.HI R3, RZ, 0x1f, R2 ;  /* 0x0000001fff037819 */ /* 0x000fc80000011402 */
[----:B------:R-:W-:-:S05]  /*0640*/  LEA.HI R3, R3, R2, RZ, 0x2 ;  /* 0x0000000203037211 */ /* 0x000fca00078f10ff */
[----:B------:R-:W-:Y:S01]  /*0650*/  VOTEU.ALL UP0, P0 ;  /* 0x00000000003f7886 */ /* 0x000fe20000000000 */
[----:B------:R-:W-:Y:S01]  /*0660*/  LOP3.LUT R3, R3, 0xfffffffc, RZ, 0xc0, !PT ;  /* 0xfffffffc03037812 */ /* 0x000fe200078ec0ff */
[----:B------:R-:W-:-:S03]  /*0670*/  VOTEU.ALL UP1, P1 ;  /* 0x00000000003f7886 */ /* 0x000fc60000820000 */
[----:B------:R-:W0:Y:S01]  /*0680*/  @!UP0 S2UR UR7, SR_CgaCtaId ;  /* 0x00000000000789c3 */ /* 0x000e220000008800 */
[----:B------:R-:W-:Y:S01]  /*0690*/  @!UP0 UMOV UR6, 0x400 ;  /* 0x0000040000068882 */ /* 0x000fe20000000000 */
[----:B------:R-:W-:-:S04]  /*06a0*/  @!UP0 UIADD3 UR4, -UR4, 0x100000, URZ ;  /* 0x0010000004048890 */ /* 0x000fc8000fffe13f */
[----:B------:R-:W-:Y:S02]  /*06b0*/  @!UP0 USHF.L.U32 UR5, UR4, 0xb, URZ ;  /* 0x0000000b04058899 */ /* 0x000fe4000800063f */
[----:B------:R-:W-:Y:S01]  /*06c0*/  @!UP0 USHF.L.U32 UR4, UR4, 0x1, URZ ;  /* 0x0000000104048899 */ /* 0x000fe2000800063f */
[----:B------:R-:W-:Y:S01]  /*06d0*/  IMAD.IADD R0, R2, 0x1, -R3 ;  /* 0x0000000102007824 */ /* 0x000fe200078e0a03 */
[----:B------:R-:W-:Y:S01]  /*06e0*/  @!UP1 UMOV UR9, 0x400 ;  /* 0x0000040000099882 */ /* 0x000fe20000000000 */
[----:B------:R-:W-:Y:S01]  /*06f0*/  VOTEU.ALL UP2, P1 ;  /* 0x00000000003f7886 */ /* 0x000fe20000840000 */
[----:B------:R-:W-:Y:S01]  /*0700*/  VOTEU.ALL UP3, P1 ;  /* 0x00000000003f7886 */ /* 0x000fe20000860000 */
[----:B------:R-:W-:Y:S01]  /*0710*/  VOTEU.ALL UP4, P1 ;  /* 0x00000000003f7886 */ /* 0x000fe20000880000 */
[----:B------:R-:W1:Y:S01]  /*0720*/  @!UP1 S2UR UR10, SR_CgaCtaId ;  /* 0x00000000000a99c3 */ /* 0x000e620000008800 */
[----:B------:R-:W-:Y:S01]  /*0730*/  VOTEU.ALL UP5, P1 ;  /* 0x00000000003f7886 */ /* 0x000fe200008a0000 */
[----:B------:R-:W-:-:S04]  /*0740*/  SHF.R.S32.HI R3, RZ, 0x1f, R4 ;  /* 0x0000001fff037819 */ /* 0x000fc80000011404 */
[----:B------:R-:W-:-:S04]  /*0750*/  LEA.HI R3, R3, R4, RZ, 0x7 ;  /* 0x0000000403037211 */ /* 0x000fc800078f38ff */
[----:B------:R-:W-:-:S05]  /*0760*/  LOP3.LUT R3, R3, 0xffffff80, RZ, 0xc0, !PT ;  /* 0xffffff8003037812 */ /* 0x000fca00078ec0ff */
[----:B------:R-:W-:Y:S01]  /*0770*/  IMAD.IADD R3, R4, 0x1, -R3 ;  /* 0x0000000104037824 */ /* 0x000fe200078e0a03 */
[----:B0-----:R-:W-:Y:S02]  /*0780*/  @!UP0 ULEA UR8, UR7, UR6, 0x18 ;  /* 0x0000000607088291 */ /* 0x001fe4000f8ec03f */
[----:B------:R-:W-:-:S04]  /*0790*/  @!UP1 UIADD3 UR6, -UR11, 0x100000, URZ ;  /* 0x001000000b069890 */ /* 0x000fc8000fffe13f */
[----:B------:R-:W-:Y:S02]  /*07a0*/  @!UP1 USHF.L.U32 UR7, UR6, 0xb, URZ ;  /* 0x0000000b06079899 */ /* 0x000fe4000800063f */
[----:B------:R-:W-:Y:S01]  /*07b0*/  @!UP1 USHF.L.U32 UR6, UR6, 0x1, URZ ;  /* 0x0000000106069899 */ /* 0x000fe2000800063f */
[----:B------:R-:W-:Y:S01]  /*07c0*/  VOTEU.ALL UP0, P0 ;  /* 0x00000000003f7886 */ /* 0x000fe20000000000 */
[----:B-1----:R-:W-:Y:S01]  /*07d0*/  @!UP1 ULEA UR9, UR10, UR9, 0x18 ;  /* 0x000000090a099291 */ /* 0x002fe2000f8ec03f */
[----:B------:R-:W-:Y:S02]  /*07e0*/  VOTEU.ALL UP1, P0 ;  /* 0x00000000003f7886 */ /* 0x000fe40000020000 */
[----:B------:R-:W-:Y:S01]  /*07f0*/  ULDC.64 UR10, c[0x0][0x598] ;  /* 0x00016600000a7ab9 */ /* 0x000fe20000000a00 */
[----:B------:R-:W-:Y:S01]  /*0800*/  ISETP.NE.AND P0, PT, R0, 0x3, PT ;  /* 0x000000030000780c */ /* 0x000fe20003f05270 */
[----:B------:R-:W0:Y:S02]  /*0810*/  FENCE.VIEW.ASYNC.S ;  /* 0x00000000000073c6 */ /* 0x000e240000000000 */
[----:B0-----:R0:W1:Y:S01]  /*0820*/  @!UP0 SYNCS.EXCH.64 URZ, [UR8+0x190], UR4 ;  /* 0x00019004083f85b2 */ /* 0x0010620008000100 */
[----:B------:R-:W-:-:S02]  /*0830*/  ISETP.NE.U32.AND P1, PT, RZ, UR10, PT ;  /* 0x0000000aff007c0c */ /* 0x000fc4000bf25070 */
[----:B------:R-:W-:Y:S02]  /*0840*/  ISETP.EQ.OR P0, PT, R0, RZ, !P0 ;  /* 0x000000ff0000720c */ /* 0x000fe40004702670 */
[----:B------:R-:W-:Y:S02]  /*0850*/  ISETP.NE.AND.EX P1, PT, RZ, UR11, PT, P1 ;  /* 0x0000000bff007c0c */ /* 0x000fe4000bf25310 */
[----:B------:R-:W-:-:S04]  /*0860*/  ISETP.EQ.AND P0, PT, R8, RZ, P0 ;  /* 0x000000ff0800720c */ /* 0x000fc80000702270 */
[----:B------:R-:W-:-:S04]  /*0870*/  SEL R16, RZ, 0x1, !P0 ;  /* 0x00000001ff107807 */ /* 0x000fc80004000000 */
[----:B------:R-:W-:Y:S01]  /*0880*/  SEL R16, R16, 0x2, P3 ;  /* 0x0000000210107807 */ /* 0x000fe20001800000 */
[----:B------:R0:W1:Y:S01]  /*0890*/  @!UP1 SYNCS.EXCH.64 URZ, [UR8+0x198], UR4 ;  /* 0x00019804083f95b2 */ /* 0x0000620008000100 */
[----:B------:R-:W-:Y:S01]  /*08a0*/  NOP ;  /* 0x0000000000007918 */ /* 0x000fe20000000000 */
[----:B------:R0:W1:Y:S01]  /*08b0*/  @!UP2 SYNCS.EXCH.64 URZ, [UR9+0x170], UR6 ;  /* 0x00017006093fa5b2 */ /* 0x0000620008000100 */
[----:B------:R0:W1:Y:S01]  /*08c0*/  @!UP3 SYNCS.EXCH.64 URZ, [UR9+0x178], UR6 ;  /* 0x00017806093fb5b2 */ /* 0x0000620008000100 */
[----:B------:R0:W1:Y:S01]  /*08d0*/  @!UP4 SYNCS.EXCH.64 URZ, [UR9+0x180], UR6 ;  /* 0x00018006093fc5b2 */ /* 0x0000620008000100 */
[----:B------:R0:W1:Y:S01]  /*08e0*/  @!UP5 SYNCS.EXCH.64 URZ, [UR9+0x188], UR6 ;  /* 0x00018806093fd5b2 */ /* 0x0000620008000100 */
[----:B------:R-:W-:Y:S01]  /*08f0*/  NOP ;  /* 0x0000000000007918 */ /* 0x000fe20000000000 */
[----:B-1----:R-:W-:Y:S06]  /*0900*/  BAR.SYNC.DEFER_BLOCKING 0x0 ;  /* 0x0000000000007b1d */ /* 0x002fec0000010000 */
[----:B0-2---:R-:W-:Y:S05]  /*0910*/  @!P1 BRA `(.L_x_4) ;  /* 0x00000000001c9947 */ /* 0x005fea0003800000 */
[----:B------:R-:W0:Y:S02]  /*0920*/  LDC.64 R6, c[0x0][0x598] ;  /* 0x00016600ff067b82 */ /* 0x000e240000000a00 */
[----:B0-----:R-:W2:Y:S02]  /*0930*/  LDG.E.64 R6, desc[UR36][R6.64] ;  /* 0x0000002406067981 */ /* 0x001ea4000c1e1b00 */
[----:B--2---:R-:W-:-:S04]  /*0940*/  ISETP.NE.U32.AND P0, PT, R6, RZ, PT ;  /* 0x000000ff0600720c */ /* 0x004fc80003f05070 */
[----:B------:R-:W-:-:S13]  /*0950*/  ISETP.NE.AND.EX P0, PT, R7, RZ, PT, P0 ;  /* 0x000000ff0700720c */ /* 0x000fda0003f05300 */
[----:B------:R-:W-:Y:S05]  /*0960*/  @!P0 BRA `(.L_x_4) ;  /* 0x0000000000088947 */ /* 0x000fea0003800000 */
[----:B------:R1:W5:Y:S01]  /*0970*/  LD.E R153, desc[UR36][R6.64] ;  /* 0x0000002406997980 */ /* 0x000362000c101900 */
[----:B------:R-:W-:Y:S05]  /*0980*/  BRA `(.L_x_5) ;  /* 0x0000000000247947 */ /* 0x000fea0003800000 */
.L_x_4:
[----:B------:R-:W-:Y:S02]  /*0990*/  ULDC.64 UR4, c[0x0][0x588] ;  /* 0x0001620000047ab9 */ /* 0x000fe40000000a00 */
[----:B------:R-:W-:-:S04]  /*09a0*/  ISETP.NE.U32.AND P0, PT, RZ, UR4, PT ;  /* 0x00000004ff007c0c */ /* 0x000fc8000bf05070 */
[----:B------:R-:W-:-:S13]  /*09b0*/  ISETP.NE.AND.EX P0, PT, RZ, UR5, PT, P0 ;  /* 0x00000005ff007c0c */ /* 0x000fda000bf05300 */
[----:B------:R-:W-:Y:S05]  /*09c0*/  @!P0 BRA `(.L_x_6) ;  /* 0x00000000000c8947 */ /* 0x000fea0003800000 */
[----:B------:R-:W0:Y:S02]  /*09d0*/  LDC.64 R6, c[0x0][0x588] ;  /* 0x00016200ff067b82 */ /* 0x000e240000000a00 */
[----:B0-----:R0:W5:Y:S01]  /*09e0*/  LDG.E R153, desc[UR36][R6.64] ;  /* 0x0000002406997981 */ /* 0x001162000c1e1900 */
[----:B------:R-:W-:Y:S05]  /*09f0*/  BRA `(.L_x_5) ;  /* 0x0000000000087947 */ /* 0x000fea0003800000 */
.L_x_6:
[----:B------:R-:W-:Y:S02]  /*0a00*/  ULDC UR4, c[0x0][0x580] ;  /* 0x0001600000047ab9 */ /* 0x000fe40000000800 */
[----:B------:R-:W-:-:S07]  /*0a10*/  IMAD.U32 R153, RZ, RZ, UR4 ;  /* 0x00000004ff997e24 */ /* 0x000fce000f8e00ff */
.L_x_5:
[----:B------:R-:W-:Y:S02]  /*0a20*/  ULDC.64 UR4, c[0x0][0x5a0] ;  /* 0x0001680000047ab9 */ /* 0x000fe40000000a00 */
[----:B------:R-:W-:-:S04]  /*0a30*/  ISETP.NE.U32.AND P0, PT, RZ, UR4, PT ;  /* 0x00000004ff007c0c */ /* 0x000fc8000bf05070 */
[----:B------:R-:W-:-:S13]  /*0a40*/  ISETP.NE.AND.EX P0, PT, RZ, UR5, PT, P0 ;  /* 0x00000005ff007c0c */ /* 0x000fda000bf05300 */
[----:B------:R-:W-:Y:S05]  /*0a50*/  @!P0 BRA `(.L_x_7) ;  /* 0x00000000001c8947 */ /* 0x000fea0003800000 */
[----:B01----:R-:W0:Y:S02]  /*0a60*/  LDC.64 R6, c[0x0][0x5a0] ;  /* 0x00016800ff067b82 */ /* 0x003e240000000a00 */
[----:B0-----:R-:W2:Y:S02]  /*0a70*/  LDG.E.64 R6, desc[UR36][R6.64] ;  /* 0x0000002406067981 */ /* 0x001ea4000c1e1b00 */
[----:B--2---:R-:W-:-:S04]  /*0a80*/  ISETP.NE.U32.AND P0, PT, R6, RZ, PT ;  /* 0x000000ff0600720c */ /* 0x004fc80003f05070 */
[----:B------:R-:W-:-:S13]  /*0a90*/  ISETP.NE.AND.EX P0, PT, R7, RZ, PT, P0 ;  /* 0x000000ff0700720c */ /* 0x000fda0003f05300 */
[----:B------:R-:W-:Y:S05]  /*0aa0*/  @!P0 BRA `(.L_x_7) ;  /* 0x0000000000088947 */ /* 0x000fea0003800000 */
[----:B------:R3:W5:Y:S01]  /*0ab0*/  LD.E R152, desc[UR36][R6.64] ;  /* 0x0000002406987980 */ /* 0x000762000c101900 */
[----:B------:R-:W-:Y:S05]  /*0ac0*/  BRA `(.L_x_8) ;  /* 0x0000000000247947 */ /* 0x000fea0003800000 */
.L_x_7:
[----:B------:R-:W-:Y:S02]  /*0ad0*/  ULDC.64 UR4, c[0x0][0x590] ;  /* 0x0001640000047ab9 */ /* 0x000fe40000000a00 */
[----:B------:R-:W-:-:S04]  /*0ae0*/  ISETP.NE.U32.AND P0, PT, RZ, UR4, PT ;  /* 0x00000004ff007c0c */ /* 0x000fc8000bf05070 */
[----:B------:R-:W-:-:S13]  /*0af0*/  ISETP.NE.AND.EX P0, PT, RZ, UR5, PT, P0 ;  /* 0x00000005ff007c0c */ /* 0x000fda000bf05300 */
[----:B------:R-:W-:Y:S05]  /*0b00*/  @!P0 BRA `(.L_x_9) ;  /* 0x00000000000c8947 */ /* 0x000fea0003800000 */
[----:B01----:R-:W0:Y:S02]  /*0b10*/  LDC.64 R6, c[0x0][0x590] ;  /* 0x00016400ff067b82 */ /* 0x003e240000000a00 */
[----:B0-----:R2:W5:Y:S01]  /*0b20*/  LDG.E R152, desc[UR36][R6.64] ;  /* 0x0000002406987981 */ /* 0x001562000c1e1900 */
[----:B------:R-:W-:Y:S05]  /*0b30*/  BRA `(.L_x_8) ;  /* 0x0000000000087947 */ /* 0x000fea0003800000 */
.L_x_9:
[----:B------:R-:W-:Y:S02]  /*0b40*/  ULDC UR4, c[0x0][0x584] ;  /* 0x0001610000047ab9 */ /* 0x000fe40000000800 */
[----:B------:R-:W-:-:S07]  /*0b50*/  IMAD.U32 R152, RZ, RZ, UR4 ;  /* 0x00000004ff987e24 */ /* 0x000fce000f8e00ff */
.L_x_8:
[----:B------:R-:W4:Y:S01]  /*0b60*/  LDC R2, c[0x0][0x65c] ;  /* 0x00019700ff027b82 */ /* 0x000f220000000800 */
[----:B------:R-:W4:Y:S01]  /*0b70*/  S2R R14, SR_CTAID.Y ;  /* 0x00000000000e7919 */ /* 0x000f220000002600 */
[----:B------:R-:W-:Y:S01]  /*0b80*/  ULDC UR6, c[0x0][0x28c] ;  /* 0x0000a30000067ab9 */ /* 0x000fe20000000800 */
[----:B------:R-:W-:Y:S01]  /*0b90*/  ISETP.NE.AND P0, PT, R8, 0x2, PT ;  /* 0x000000020800780c */ /* 0x000fe20003f05270 */
[----:B------:R-:W-:Y:S01]  /*0ba0*/  UIADD3 UR6, UR6, 0x1f, URZ ;  /* 0x0000001f06067890 */ /* 0x000fe2000fffe03f */
[----:B0123--:R-:W0:Y:S01]  /*0bb0*/  S2R R6, SR_CTAID.X ;  /* 0x0000000000067919 */ /* 0x00fe220000002500 */
[----:B------:R-:W-:Y:S01]  /*0bc0*/  IMAD.MOV.U32 R7, RZ, RZ, RZ ;  /* 0x000000ffff077224 */ /* 0x000fe200078e00ff */
[----:B------:R-:W-:Y:S01]  /*0bd0*/  UMOV UR39, URZ ;  /* 0x0000003f00277c82 */ /* 0x000fe20008000000 */
[----:B------:R-:W-:Y:S01]  /*0be0*/  USHF.R.S32.HI UR7, URZ, 0x1f, UR6 ;  /* 0x0000001f3f077899 */ /* 0x000fe20008011406 */
[----:B------:R-:W-:Y:S01]  /*0bf0*/  UMOV UR38, URZ ;  /* 0x0000003f00267c82 */ /* 0x000fe20008000000 */
[----:B------:R-:W-:-:S02]  /*0c00*/  ULDC.64 UR8, c[0x0][0x650] ;  /* 0x0001940000087ab9 */ /* 0x000fc40000000a00 */
[----:B------:R-:W-:-:S04]  /*0c10*/  ULEA.HI UR7, UR7, UR6, URZ, 0x5 ;  /* 0x0000000607077291 */ /* 0x000fc8000f8f283f */
[----:B------:R-:W-:Y:S01]  /*0c20*/  USHF.R.S32.HI UR40, URZ, 0x5, UR7 ;  /* 0x000000053f287899 */ /* 0x000fe20008011407 */
[----:B----4-:R-:W-:-:S13]  /*0c30*/  ISETP.NE.AND P1, PT, R2, 0x1, PT ;  /* 0x000000010200780c */ /* 0x010fda0003f25270 */
[----:B------:R-:W0:Y:S01]  /*0c40*/  @P1 LDC R19, c[0x0][0x10] ;  /* 0x00000400ff131b82 */ /* 0x000e220000000800 */
[----:B------:R-:W-:Y:S02]  /*0c50*/  @P1 IMAD.MOV.U32 R8, RZ, RZ, R14 ;  /* 0x000000ffff081224 */ /* 0x000fe400078e000e */
[----:B------:R-:W-:Y:S02]  /*0c60*/  @P1 IMAD.MOV.U32 R9, RZ, RZ, RZ ;  /* 0x000000ffff091224 */ /* 0x000fe400078e00ff */
[----:B------:R-:W-:-:S03]  /*0c70*/  @P1 IMAD.MOV.U32 R17, RZ, RZ, RZ ;  /* 0x000000ffff111224 */ /* 0x000fc600078e00ff */
[----:B------:R-:W1:Y:S01]  /*0c80*/  @!P1 LDC R11, c[0x0][0xc] ;  /* 0x00000300ff0b9b82 */ /* 0x000e620000000800 */
[----:B------:R-:W-:Y:S01]  /*0c90*/  ULDC UR4, c[0x0][0xc] ;  /* 0x0000030000047ab9 */ /* 0x000fe20000000800 */
[----:B------:R-:W-:Y:S02]  /*0ca0*/  ULDC UR5, c[0x0][0x10] ;  /* 0x0000040000057ab9 */ /* 0x000fe40000000800 */
[----:B------:R-:W-:-:S04]  /*0cb0*/  UIMAD.WIDE.U32 UR4, UR4, UR5, URZ ;  /* 0x00000005040472a5 */ /* 0x000fc8000f8e003f */
[----:B------:R-:W2:Y:S01]  /*0cc0*/  LDC R2, c[0x0][0x14] ;  /* 0x00000500ff027b82 */ /* 0x000ea20000000800 */
[----:B0-----:R-:W-:-:S04]  /*0cd0*/  @P1 IMAD.WIDE.U32 R18, R6, R19, R8 ;  /* 0x0000001306121225 */ /* 0x001fc800078e0008 */
[----:B------:R-:W-:Y:S02]  /*0ce0*/  @P1 IMAD.IADD R17, R19, 0x1, R17 ;  /* 0x0000000113111824 */ /* 0x000fe400078e0211 */
[----:B-1----:R-:W-:-:S04]  /*0cf0*/  @!P1 IMAD.WIDE.U32 R8, R11, R14, R6 ;  /* 0x0000000e0b089225 */ /* 0x002fc800078e0006 */
[----:B------:R-:W-:Y:S02]  /*0d00*/  @!P1 IMAD.MOV.U32 R18, RZ, RZ, R8 ;  /* 0x000000ffff129224 */ /* 0x000fe400078e0008 */
[----:B------:R-:W-:Y:S02]  /*0d10*/  @!P1 IMAD.MOV.U32 R17, RZ, RZ, R9 ;  /* 0x000000ffff119224 */ /* 0x000fe400078e0009 */
[----:B--2---:R-:W-:-:S04]  /*0d20*/  IMAD.WIDE.U32 R12, R2, UR4, RZ ;  /* 0x00000004020c7c25 */ /* 0x004fc8000f8e00ff */
[----:B------:R-:W-:Y:S01]  /*0d30*/  IMAD R23, R2, UR5, RZ ;  /* 0x0000000502177c24 */ /* 0x000fe2000f8e02ff */
[----:B------:R0:W-:Y:S03]  /*0d40*/  STL.64 [R1], R12 ;  /* 0x0000000c01007387 */ /* 0x0001e60000100a00 */
[----:B------:R-:W-:Y:S01]  /*0d50*/  IMAD.IADD R23, R13, 0x1, R23 ;  /* 0x000000010d177824 */ /* 0x000fe200078e0217 */
[----:B------:R-:W-:Y:S06]  /*0d60*/  @P0 BRA `(.L_x_10) ;  /* 0x0000000000200947 */ /* 0x000fec0003800000 */
[----:B------:R-:W-:Y:S01]  /*0d70*/  UISETP.GE.U32.AND UP0, UPT, UR40, 0x16, UPT ;  /* 0x000000162800788c */ /* 0x000fe2000bf06070 */
[----:B------:R-:W-:Y:S01]  /*0d80*/  IADD3 R18, P0, R18, R12, RZ ;  /* 0x0000000c12127210 */ /* 0x000fe20007f1e0ff */
[----:B------:R-:W-:Y:S01]  /*0d90*/  UIMAD.WIDE.U32 UR4, UR40, -0x45d1745d, URZ ;  /* 0xba2e8ba3280478a5 */ /* 0x000fe2000f8e003f */
[----:B------:R-:W-:-:S03]  /*0da0*/  UMOV UR38, URZ ;  /* 0x0000003f00267c82 */ /* 0x000fc60008000000 */
[----:B------:R-:W-:Y:S01]  /*0db0*/  USHF.R.U32.HI UR4, URZ, 0x4, UR5 ;  /* 0x000000043f047899 */ /* 0x000fe20008011605 */
[----:B------:R-:W-:-:S03]  /*0dc0*/  IMAD.X R17, R23, 0x1, R17, P0 ;  /* 0x0000000117117824 */ /* 0x000fc600000e0611 */
[----:B------:R-:W-:Y:S02]  /*0dd0*/  UIMAD UR39, UR4, -0x16, UR40 ;  /* 0xffffffea042778a4 */ /* 0x000fe4000f8e0228 */
[----:B------:R-:W-:-:S12]  /*0de0*/  @UP0 ULOP3.LUT UR38, UR4, 0x1, URZ, 0xc0, !UPT ;  /* 0x0000000104260892 */ /* 0x000fd8000f8ec03f */
.L_x_10:
[----:B------:R-:W-:Y:S01]  /*0df0*/  ISETP.GE.U32.AND P0, PT, R18, UR8, PT ;  /* 0x0000000812007c0c */ /* 0x000fe2000bf06070 */
[----:B------:R-:W-:Y:S01]  /*0e00*/  IMAD.MOV.U32 R19, RZ, RZ, -0x1 ;  /* 0xffffffffff137424 */ /* 0x000fe200078e00ff */
[----:B------:R-:W-:Y:S01]  /*0e10*/  PRMT R8, RZ, 0x7610, R8 ;  /* 0x00007610ff087816 */ /* 0x000fe20000000008 */
[----:B------:R-:W-:Y:S01]  /*0e20*/  IMAD.MOV.U32 R22, RZ, RZ, -0x1 ;  /* 0xffffffffff167424 */ /* 0x000fe200078e00ff */
[----:B------:R-:W-:Y:S01]  /*0e30*/  ISETP.GE.U32.AND.EX P0, PT, R17, UR9, PT, P0 ;  /* 0x0000000911007c0c */ /* 0x000fe2000bf06100 */
[----:B------:R-:W-:-:S12]  /*0e40*/  IMAD.MOV.U32 R2, RZ, RZ, -0x1 ;  /* 0xffffffffff027424 */ /* 0x000fd800078e00ff */
[----:B------:R-:W-:Y:S05]  /*0e50*/  @P0 BRA `(.L_x_11) ;  /* 0x00000004005c0947 */ /* 0x000fea0003800000 */
[----:B------:R-:W1:Y:S01]  /*0e60*/  LDC.64 R20, c[0x0][0x628] ;  /* 0x00018a00ff147b82 */ /* 0x000e620000000a00 */
[----:B------:R-:W-:Y:S02]  /*0e70*/  IMAD.MOV.U32 R8, RZ, RZ, R18 ;  /* 0x000000ffff087224 */ /* 0x000fe400078e0012 */
[----:B------:R-:W-:-:S05]  /*0e80*/  IMAD.MOV.U32 R9, RZ, RZ, R17 ;  /* 0x000000ffff097224 */ /* 0x000fca00078e0011 */
[----:B------:R-:W2:Y:S08]  /*0e90*/  LDC R2, c[0x0][0x630] ;  /* 0x00018c00ff027b82 */ /* 0x000eb00000000800 */
[----:B------:R-:W3:Y:S01]  /*0ea0*/  LDC.64 R24, c[0x0][0x620] ;  /* 0x00018800ff187b82 */ /* 0x000ee20000000a00 */
[----:B-1----:R-:W-:-:S04]  /*0eb0*/  ISETP.NE.U32.AND P0, PT, R20, RZ, PT ;  /* 0x000000ff1400720c */ /* 0x002fc80003f05070 */
[----:B------:R-:W-:-:S13]  /*0ec0*/  ISETP.NE.AND.EX P0, PT, R21, RZ, PT, P0 ;  /* 0x000000ff1500720c */ /* 0x000fda0003f05300 */
[----:B--23--:R-:W-:Y:S05]  /*0ed0*/  @!P0 BRA `(.L_x_12) ;  /* 0x0000000000288947 */ /* 0x00cfea0003800000 */
[----:B0-----:R-:W0:Y:S02]  /*0ee0*/  LDC R13, c[0x0][0x634] ;  /* 0x00018d00ff0d7b82 */ /* 0x001e240000000800 */
[----:B0-----:R-:W-:-:S05]  /*0ef0*/  IADD3 R13, P0, R18, R13, RZ ;  /* 0x0000000d120d7210 */ /* 0x001fca0007f1e0ff */
[----:B------:R-:W-:-:S04]  /*0f00*/  IMAD.X R15, RZ, RZ, R17, P0 ;  /* 0x000000ffff0f7224 */ /* 0x000fc800000e0611 */
[----:B------:R-:W-:-:S04]  /*0f10*/  IMAD.WIDE.U32 R8, R15, R20, RZ ;  /* 0x000000140f087225 */ /* 0x000fc800078e00ff */
[----:B------:R-:W-:-:S04]  /*0f20*/  IMAD.WIDE.U32 R10, P0, R13, R21, R8 ;  /* 0x000000150d0a7225 */ /* 0x000fc80007800008 */
[----:B------:R-:W-:-:S04]  /*0f30*/  IMAD.WIDE.U32 R8, R13, R20, RZ ;  /* 0x000000140d087225 */ /* 0x000fc800078e00ff */
[----:B------:R-:W-:Y:S01]  /*0f40*/  IMAD.X R13, RZ, RZ, RZ, P0 ;  /* 0x000000ffff0d7224 */ /* 0x000fe200000e06ff */
[----:B------:R-:W-:Y:S01]  /*0f50*/  IADD3 RZ, P0, R9, R10, RZ ;  /* 0x0000000a09ff7210 */ /* 0x000fe20007f1e0ff */
[----:B------:R-:W-:-:S04]  /*0f60*/  IMAD.MOV.U32 R12, RZ, RZ, R11 ;  /* 0x000000ffff0c7224 */ /* 0x000fc800078e000b */
[----:B------:R-:W-:-:S08]  /*0f70*/  IMAD.WIDE.U32.X R8, R15, R21, R12, P0 ;  /* 0x000000150f087225 */ /* 0x000fd000000e040c */
.L_x_12:
[-CC-:B------:R-:W-:Y:S01]  /*0f80*/  SHF.R.U64 R31, R8, R2.reuse, R9.reuse ;  /* 0x00000002081f7219 */ /* 0x180fe20000001209 */
[----:B0-----:R-:W0:Y:S01]  /*0f90*/  LDC R12, c[0x0][0x618] ;  /* 0x00018600ff0c7b82 */ /* 0x001e220000000800 */
[----:B------:R-:W-:Y:S01]  /*0fa0*/  SHF.R.U32.HI R7, RZ, R2, R9 ;  /* 0x00000002ff077219 */ /* 0x000fe20000011609 */
[----:B------:R-:W-:Y:S01]  /*0fb0*/  ULDC UR4, c[0x0][0x150] ;  /* 0x0000540000047ab9 */ /* 0x000fe20000000800 */
[----:B------:R-:W-:Y:S01]  /*0fc0*/  IADD3 R11, P0, RZ, -R31, RZ ;  /* 0x8000001fff0b7210 */ /* 0x000fe20007f1e0ff */
[----:B------:R-:W-:Y:S01]  /*0fd0*/  IMAD.MOV.U32 R19, RZ, RZ, R17 ;  /* 0x000000ffff137224 */ /* 0x000fe200078e0011 */
[----:B------:R-:W-:-:S03]  /*0fe0*/  I2FP.F32.U32 R2, R6 ;  /* 0x0000000600027245 */ /* 0x000fc60000201000 */
[----:B------:R-:W1:Y:S01]  /*0ff0*/  LDC.64 R26, c[0x0][0x640] ;  /* 0x00019000ff1a7b82 */ /* 0x000e620000000a00 */
[----:B------:R-:W-:Y:S02]  /*1000*/  IMAD.X R13, RZ, RZ, ~R7, P0 ;  /* 0x000000ffff0d7224 */ /* 0x000fe400000e0e07 */
[----:B------:R-:W-:Y:S01]  /*1010*/  FMUL R2, R2, UR4 ;  /* 0x0000000402027c20 */ /* 0x000fe20008400000 */
[----:B------:R-:W-:Y:S01]  /*1020*/  IMAD.WIDE.U32 R8, R11, R24, R18 ;  /* 0x000000180b087225 */ /* 0x000fe200078e0012 */
[----:B------:R-:W-:-:S03]  /*1030*/  ULDC UR4, c[0x0][0x154] ;  /* 0x0000550000047ab9 */ /* 0x000fc60000000800 */
[----:B------:R-:W-:Y:S01]  /*1040*/  IMAD R10, R13, R24, RZ ;  /* 0x000000180d0a7224 */ /* 0x000fe200078e02ff */
[----:B------:R-:W2:Y:S01]  /*1050*/  LDC R7, c[0x0][0x144] ;  /* 0x00005100ff077b82 */ /* 0x000ea20000000800 */
[----:B------:R-:W3:Y:S02]  /*1060*/  F2I.U32.TRUNC.NTZ R2, R2 ;  /* 0x0000000200027305 */ /* 0x000ee4000020f000 */
[----:B------:R-:W-:-:S04]  /*1070*/  IMAD R11, R11, R25, R10 ;  /* 0x000000190b0b7224 */ /* 0x000fc800078e020a */
[----:B------:R-:W-:Y:S01]  /*1080*/  IMAD.IADD R9, R9, 0x1, R11 ;  /* 0x0000000109097824 */ /* 0x000fe200078e020b */
[----:B------:R-:W4:Y:S01]  /*1090*/  LDC R22, c[0x0][0x608] ;  /* 0x00018200ff167b82 */ /* 0x000f220000000800 */
[----:B------:R-:W-:-:S03]  /*10a0*/  IMAD.MOV.U32 R11, RZ, RZ, -0x1 ;  /* 0xffffffffff0b7424 */ /* 0x000fc600078e00ff */
[--C-:B0-----:R-:W-:Y:S02]  /*10b0*/  SHF.R.U64 R20, R8, R12, R9.reuse ;  /* 0x0000000c08147219 */ /* 0x101fe40000001209 */
[----:B------:R-:W-:Y:S02]  /*10c0*/  I2FP.F32.U32 R8, R14 ;  /* 0x0000000e00087245 */ /* 0x000fe40000201000 */
[----:B------:R-:W0:Y:S01]  /*10d0*/  LDC R24, c[0x0][0x658] ;  /* 0x00019600ff187b82 */ /* 0x000e220000000800 */
[----:B-1----:R-:W-:Y:S01]  /*10e0*/  ISETP.NE.U32.AND P0, PT, R26, RZ, PT ;  /* 0x000000ff1a00720c */ /* 0x002fe20003f05070 */
[----:B---3--:R-:W-:Y:S02]  /*10f0*/  IMAD.MOV R10, RZ, RZ, -R2 ;  /* 0x000000ffff0a7224 */ /* 0x008fe400078e0a02 */
[----:B------:R-:W-:Y:S01]  /*1100*/  FMUL R8, R8, UR4 ;  /* 0x0000000408087c20 */ /* 0x000fe20008400000 */
[----:B------:R-:W-:Y:S02]  /*1110*/  SHF.R.U32.HI R9, RZ, R12, R9 ;  /* 0x0000000cff097219 */ /* 0x000fe40000011609 */
[----:B------:R-:W-:Y:S01]  /*1120*/  ISETP.NE.AND.EX P0, PT, R27, RZ, PT, P0 ;  /* 0x000000ff1b00720c */ /* 0x000fe20003f05300 */
[----:B------:R1:W3:Y:S01]  /*1130*/  F2I.U32.TRUNC.NTZ R15, R8 ;  /* 0x00000008000f7305 */ /* 0x0002e2000020f000 */
[----:B------:R-:W1:Y:S01]  /*1140*/  LDC R19, c[0x0][0x148] ;  /* 0x00005200ff137b82 */ /* 0x000e620000000800 */
[----:B--2---:R-:W-:-:S07]  /*1150*/  IMAD R2, R7, R10, R6 ;  /* 0x0000000a07027224 */ /* 0x004fce00078e0206 */
[----:B------:R-:W2:Y:S01]  /*1160*/  LDC R25, c[0x0][0x600] ;  /* 0x00018000ff197b82 */ /* 0x000ea20000000800 */
[-CC-:B----4-:R-:W-:Y:S02]  /*1170*/  SHF.R.U64 R32, R20, R22.reuse, R9.reuse ;  /* 0x0000001614207219 */ /* 0x190fe40000001209 */
[----:B------:R-:W-:Y:S01]  /*1180*/  SHF.R.U32.HI R7, RZ, R22, R9 ;  /* 0x00000016ff077219 */ /* 0x000fe20000011609 */
[----:B------:R-:W-:-:S04]  /*1190*/  IMAD.MOV.U32 R9, RZ, RZ, 0x1 ;  /* 0x00000001ff097424 */ /* 0x000fc800078e00ff */
[----:B------:R-:W4:Y:S01]  /*11a0*/  LDC R28, c[0x0][0x648] ;  /* 0x00019200ff1c7b82 */ /* 0x000f220000000800 */
[-C--:B0-----:R-:W-:Y:S02]  /*11b0*/  SHF.L.U32 R6, R11, R24.reuse, RZ ;  /* 0x000000180b067219 */ /* 0x081fe400000006ff */
[--C-:B------:R-:W-:Y:S02]  /*11c0*/  SHF.R.U64 R22, R32, R24, R7.reuse ;  /* 0x0000001820167219 */ /* 0x100fe40000001207 */
[----:B------:R-:W-:Y:S02]  /*11d0*/  LOP3.LUT R13, RZ, R6, RZ, 0x33, !PT ;  /* 0x00000006ff0d7212 */ /* 0x000fe400078e33ff */
[-C--:B------:R-:W-:Y:S01]  /*11e0*/  SHF.R.U32.HI R7, RZ, R24.reuse, R7 ;  /* 0x00000018ff077219 */ /* 0x080fe20000011607 */
[----:B------:R-:W0:Y:S01]  /*11f0*/  LDC R29, c[0x0][0x638] ;  /* 0x00018e00ff1d7b82 */ /* 0x000e220000000800 */
[----:B------:R-:W-:Y:S01]  /*1200*/  SHF.L.U32 R12, R9, R24, RZ ;  /* 0x00000018090c7219 */ /* 0x000fe200000006ff */
[----:B------:R-:W-:-:S06]  /*1210*/  IMAD.MOV.U32 R6, RZ, RZ, R22 ;  /* 0x000000ffff067224 */ /* 0x000fcc00078e0016 */
[----:B------:R-:W0:Y:S01]  /*1220*/  LDC R30, c[0x0][0x610] ;  /* 0x00018400ff1e7b82 */ /* 0x000e220000000800 */
[----:B-1-3--:R-:W-:Y:S05]  /*1230*/  @!P0 BRA `(.L_x_13) ;  /* 0x0000000000288947 */ /* 0x00afea0003800000 */
[----:B------:R-:W1:Y:S02]  /*1240*/  LDC R11, c[0x0][0x64c] ;  /* 0x00019300ff0b7b82 */ /* 0x000e640000000800 */
[----:B-1----:R-:W-:-:S05]  /*1250*/  IADD3 R11, P0, R22, R11, RZ ;  /* 0x0000000b160b7210 */ /* 0x002fca0007f1e0ff */
        /* <DEDUP_REMOVED lines=8> */
.L_x_13:
[----:B----4-:R-:W-:Y:S01]  /*12e0*/  SHF.R.U64 R6, R6, R28, R7 ;  /* 0x0000001c06067219 */ /* 0x010fe20000001207 */
[----:B--2---:R-:W-:Y:S01]  /*12f0*/  VIADD R7, R25, 0xffffffff ;  /* 0xffffffff19077836 */ /* 0x004fe20000000000 */
[----:B------:R-:W-:Y:S01]  /*1300*/  LOP3.LUT R13, R32, R13, RZ, 0xc0, !PT ;  /* 0x0000000d200d7212 */ /* 0x000fe200078ec0ff */
[----:B------:R-:W-:Y:S02]  /*1310*/  IMAD.MOV R15, RZ, RZ, -R15 ;  /* 0x000000ffff0f7224 */ /* 0x000fe400078e0a0f */
[----:B------:R-:W-:Y:S01]  /*1320*/  IMAD.MOV R8, RZ, RZ, -R6 ;  /* 0x000000ffff087224 */ /* 0x000fe200078e0a06 */
[----:B------:R-:W-:Y:S01]  /*1330*/  LOP3.LUT R7, R20, R7, RZ, 0xc0, !PT ;  /* 0x0000000714077212 */ /* 0x000fe200078ec0ff */
[----:B------:R-:W-:Y:S02]  /*1340*/  IMAD R13, R12, R6, R13 ;  /* 0x000000060c0d7224 */ /* 0x000fe400078e020d */
[----:B------:R-:W-:Y:S02]  /*1350*/  @P1 IMAD R2, R19, R15, R14 ;  /* 0x0000000f13021224 */ /* 0x000fe400078e020e */
[----:B0-----:R-:W-:-:S02]  /*1360*/  IMAD R6, R8, R29, R22 ;  /* 0x0000001d08067224 */ /* 0x001fc400078e0216 */
[----:B------:R-:W-:Y:S02]  /*1370*/  IMAD R2, R13, R30, R2 ;  /* 0x0000001e0d027224 */ /* 0x000fe400078e0202 */
[----:B------:R-:W-:Y:S02]  /*1380*/  IMAD R19, R6, R25, R7 ;  /* 0x0000001906137224 */ /* 0x000fe400078e0207 */
[----:B------:R-:W-:-:S03]  /*1390*/  IMAD.MOV.U32 R8, RZ, RZ, 0x1 ;  /* 0x00000001ff087424 */ /* 0x000fc600078e00ff */
[----:B------:R-:W-:Y:S02]  /*13a0*/  SEL R22, R19, R2, !P1 ;  /* 0x0000000213167207 */ /* 0x000fe40004800000 */
[----:B------:R-:W-:Y:S01]  /*13b0*/  SEL R19, R2, R19, !P1 ;  /* 0x0000001302137207 */ /* 0x000fe20004800000 */
[----:B------:R-:W-:-:S07]  /*13c0*/  IMAD.MOV.U32 R2, RZ, RZ, R31 ;  /* 0x000000ffff027224 */ /* 0x000fce00078e001f */
.L_x_11:
[----:B------:R-:W-:Y:S05]  /*13d0*/  @!P2 BRA `(.L_x_14) ;  /* 0x000000740058a947 */ /* 0x000fea0003800000 */
[----:B------:R-:W-:-:S13]  /*13e0*/  ISETP.GT.U32.AND P0, PT, R33, 0x1, PT ;  /* 0x000000012100780c */ /* 0x000fda0003f04070 */
[----:B------:R-:W-:Y:S05]  /*13f0*/  @P0 EXIT ;  /* 0x000000000000094d */ /* 0x000fea0003800000 */
.L_x_15:
[----:B------:R-:W-:-:S08]  /*1400*/  NOP ;  /* 0x0000000000007918 */ /* 0x000fd00000000000 */
[----:B------:R-:W1:Y:S02]  /*1410*/  USETMAXREG.TRY_ALLOC.CTAPOOL UP0, 0xe8 ;  /* 0x000000e8000079c8 */ /* 0x000e640008000600 */
[----:B-1----:R-:W-:-:S13]  /*1420*/  PLOP3.LUT P0, PT, PT, PT, UP0, 0x80, 0x0 ;  /* 0x000000000000781c */ /* 0x002fda0003f0f008 */
[----:B------:R-:W-:Y:S05]  /*1430*/  @!P0 BRA `(.L_x_15) ;  /* 0xfffffffc00f08947 */ /* 0x000fea000383ffff */
[----:B------:R-:W-:-:S13]  /*1440*/  LOP3.LUT P0, RZ, R8, 0xff, RZ, 0xc0, !PT ;  /* 0x000000ff08ff7812 */ /* 0x000fda000780c0ff */
[----:B------:R-:W-:Y:S05]  /*1450*/  @!P0 EXIT ;  /* 0x000000000000894d */ /* 0x000fea0003800000 */
[----:B------:R-:W1:Y:S01]  /*1460*/  S2UR UR4, SR_CgaCtaId ;  /* 0x00000000000479c3 */ /* 0x000e620000008800 */
[----:B------:R-:W-:Y:S01]  /*1470*/  VIADD R6, R5, 0xffffffff ;  /* 0xffffffff05067836 */ /* 0x000fe20000000000 */
[----:B------:R-:W-:Y:S01]  /*1480*/  SHF.R.S32.HI R0, RZ, 0x1f, R3 ;  /* 0x0000001fff007819 */ /* 0x000fe20000011403 */
[----:B------:R-:W-:Y:S01]  /*1490*/  UMOV UR41, 0x400 ;  /* 0x0000040000297882 */ /* 0x000fe20000000000 */
[----:B------:R-:W-:Y:S02]  /*14a0*/  UISETP.LT.AND UP0, UPT, UR40, 0x1, UPT ;  /* 0x000000012800788c */ /* 0x000fe4000bf01270 */
[----:B------:R-:W-:Y:S01]  /*14b0*/  R2UR UR42, R6 ;  /* 0x00000000062a72ca */ /* 0x000fe200000e0000 */
[----:B------:R-:W-:Y:S01]  /*14c0*/  ULDC UR5, c[0x0][0x284] ;  /* 0x0000a10000057ab9 */ /* 0x000fe20000000800 */
[CC--:B------:R-:W-:Y:S01]  /*14d0*/  LEA.HI R4, R0.reuse, R3.reuse, RZ, 0x2 ;  /* 0x0000000300047211 */ /* 0x0c0fe200078f10ff */
[----:B------:R-:W-:Y:S01]  /*14e0*/  USEL UR43, UR40, 0x1, UP0 ;  /* 0x00000001282b7887 */ /* 0x000fe20008000000 */
[----:B------:R-:W-:Y:S01]  /*14f0*/  LEA.HI R0, R0, R3, RZ, 0x5 ;  /* 0x0000000300007211 */ /* 0x000fe200078f28ff */
[----:B------:R-:W-:Y:S01]  /*1500*/  USHF.L.U32 UR44, UR40, 0x1, URZ ;  /* 0x00000001282c7899 */ /* 0x000fe2000800063f */
[--C-:B------:R-:W-:Y:S01]  /*1510*/  SHF.R.S32.HI R154, RZ, 0x2, R4.reuse ;  /* 0x00000002ff9a7819 */ /* 0x100fe20000011404 */
[----:B------:R-:W-:Y:S01]  /*1520*/  UIADD3 UR43, -UR43, UR40, URZ ;  /* 0x000000282b2b7290 */ /* 0x000fe2000fffe13f */
[----:B------:R-:W-:-:S02]  /*1530*/  SHF.R.S32.HI R5, RZ, 0x1f, R4 ;  /* 0x0000001fff057819 */ /* 0x000fc40000011404 */
[----:B------:R-:W-:Y:S02]  /*1540*/  LOP3.LUT R156, R4, 0xfffffffc, RZ, 0xc0, !PT ;  /* 0xfffffffc049c7812 */ /* 0x000fe400078ec0ff */
[----:B------:R-:W-:Y:S01]  /*1550*/  LEA.HI R5, R5, R154, RZ, 0x3 ;  /* 0x0000009a05057211 */ /* 0x000fe200078f18ff */
[----:B------:R-:W-:Y:S01]  /*1560*/  USHF.L.U32 UR42, UR42, 0x3, URZ ;  /* 0x000000032a2a7899 */ /* 0x000fe2000800063f */
[----:B------:R-:W-:Y:S01]  /*1570*/  ISETP.NE.AND P0, PT, R6, RZ, PT ;  /* 0x000000ff0600720c */ /* 0x000fe20003f05270 */
[----:B------:R-:W-:Y:S01]  /*1580*/  IMAD.IADD R156, R3, 0x1, -R156 ;  /* 0x00000001039c7824 */ /* 0x000fe200078e0a9c */
[----:B------:R-:W-:Y:S01]  /*1590*/  LOP3.LUT R5, R5, 0xfffffff8, RZ, 0xc0, !PT ;  /* 0xfffffff805057812 */ /* 0x000fe200078ec0ff */
[----:B-1----:R-:W-:Y:S02]  /*15a0*/  ULEA UR41, UR4, UR41, 0x18 ;  /* 0x0000002904297291 */ /* 0x002fe4000f8ec03f */
[----:B------:R-:W-:Y:S01]  /*15b0*/  IMAD.U32 R158, RZ, RZ, UR42 ;  /* 0x0000002aff9e7e24 */ /* 0x000fe2000f8e00ff */
[----:B------:R-:W-:Y:S01]  /*15c0*/  SEL R163, RZ, 0x1, P0 ;  /* 0x00000001ffa37807 */ /* 0x000fe20000000000 */
[----:B------:R-:W-:Y:S01]  /*15d0*/  IMAD.IADD R154, R154, 0x1, -R5 ;  /* 0x000000019a9a7824 */ /* 0x000fe200078e0a05 */
[----:B------:R-:W-:Y:S01]  /*15e0*/  UIADD3 UR45, UR41, 0x170, URZ ;  /* 0x00000170292d7890 */ /* 0x000fe2000fffe03f */
[----:B------:R-:W-:-:S02]  /*15f0*/  SHF.R.S32.HI R5, RZ, 0x5, R0 ;  /* 0x00000005ff057819 */ /* 0x000fc40000011400 */
[C---:B------:R-:W-:Y:S02]  /*1600*/  LOP3.LUT R160, R158.reuse, 0x8, RZ, 0xc0, !PT ;  /* 0x000000089ea07812 */ /* 0x040fe400078ec0ff */
[--C-:B------:R-:W-:Y:S01]  /*1610*/  SHF.R.S32.HI R155, RZ, 0x1f, R154.reuse ;  /* 0x0000001fff9b7819 */ /* 0x100fe2000001149a */
[C-C-:B------:R-:W-:Y:S01]  /*1620*/  IMAD R161, R5.reuse, -0x10, -R154.reuse ;  /* 0xfffffff005a17824 */ /* 0x140fe200078e0a9a */
[----:B------:R-:W-:Y:S01]  /*1630*/  LOP3.LUT R158, R158, 0x8, RZ, 0xc, !PT ;  /* 0x000000089e9e7812 */ /* 0x000fe200078e0cff */
[----:B------:R-:W-:Y:S01]  /*1640*/  IMAD.U32 R159, RZ, RZ, UR45 ;  /* 0x0000002dff9f7e24 */ /* 0x000fe2000f8e00ff */
[----:B------:R-:W-:Y:S01]  /*1650*/  LOP3.LUT R160, R160, 0x18, RZ, 0x3c, !PT ;  /* 0x00000018a0a07812 */ /* 0x000fe200078e3cff */
[----:B------:R-:W-:-:S04]  /*1660*/  IMAD.WIDE R154, R5, 0x10, R154 ;  /* 0x00000010059a7825 */ /* 0x000fc800078e029a */
[----:B------:R-:W-:Y:S02]  /*1670*/  VIADD R157, R159, UR42 ;  /* 0x0000002a9f9d7c36 */ /* 0x000fe40008000000 */
[----:B------:R-:W-:-:S07]  /*1680*/  VIADD R161, R161, UR5 ;  /* 0x00000005a1a17c36 */ /* 0x000fce0008000000 */
.L_x_295:
[----:B------:R-:W-:Y:S01]  /*1690*/  SHF.L.U32 R0, R163, 0x1f, RZ ;  /* 0x0000001fa3007819 */ /* 0x000fe200000006ff */
[----:B------:R-:W-:Y:S02]  /*16a0*/  ULDC UR4, c[0x0][0x28c] ;  /* 0x0000a30000047ab9 */ /* 0x000fe40000000800 */
[----:B------:R-:W-:Y:S01]  /*16b0*/  ISETP.LT.AND P1, PT, RZ, UR4, PT ;  /* 0x00000004ff007c0c */ /* 0x000fe2000bf21270 */
[----:B-1----:R-:W1:Y:S02]  /*16c0*/  SYNCS.PHASECHK.TRANS64.TRYWAIT P0, [R159+UR42], R0 ;  /* 0x000000009f0075a7 */ /* 0x002e64000800016a */
[----:B-1-34-:R-:W-:Y:S10]  /*16d0*/  @!P0 BRA `(.L_x_16) ;  /* 0x0000008c00188947 */ /* 0x01aff40003800000 */
.L_x_335:
[----:B------:R-:W-:Y:S05]  /*16e0*/  @P1 BRA `(.L_x_17) ;  /* 0x0000000000401947 */ /* 0x000fea0003800000 */
[----:B-1----:R-:W-:Y:S01]  /*16f0*/  MOV R0, 0x0 ;  /* 0x0000000000007802 */ /* 0x002fe20000000f00 */
[----:B------:R-:W-:Y:S01]  /*1700*/  ULDC.64 UR4, c[0x4][0x68] ;  /* 0x01001a0000047ab9 */ /* 0x000fe20000000a00 */
[----:B------:R-:W-:Y:S01]  /*1710*/  ULDC.64 UR6, c[0x4][0x8] ;  /* 0x0100020000067ab9 */ /* 0x000fe20000000a00 */
[----:B------:R-:W-:Y:S01]  /*1720*/  IMAD.U32 R4, RZ, RZ, UR4 ;  /* 0x00000004ff047e24 */ /* 0x000fe2000f8e00ff */
[----:B------:R1:W2:Y:S01]  /*1730*/  LDC.64 R14, c[0x4][R0] ;  /* 0x01000000000e7b82 */ /* 0x0002a20000000a00 */
[----:B------:R-:W-:Y:S01]  /*1740*/  IMAD.U32 R5, RZ, RZ, UR5 ;  /* 0x00000005ff057e24 */ /* 0x000fe2000f8e00ff */
[----:B------:R-:W-:Y:S01]  /*1750*/  ULDC.64 UR4, c[0x4][0x70] ;  /* 0x01001c0000047ab9 */ /* 0x000fe20000000a00 */
[----:B------:R-:W-:Y:S02]  /*1760*/  IMAD.U32 R10, RZ, RZ, UR6 ;  /* 0x00000006ff0a7e24 */ /* 0x000fe4000f8e00ff */
[----:B------:R-:W-:Y:S02]  /*1770*/  IMAD.U32 R6, RZ, RZ, UR4 ;  /* 0x00000004ff067e24 */ /* 0x000fe4000f8e00ff */
[----:B------:R-:W-:-:S02]  /*1780*/  IMAD.U32 R7, RZ, RZ, UR5 ;  /* 0x00000005ff077e24 */ /* 0x000fc4000f8e00ff */
[----:B------:R-:W-:Y:S02]  /*1790*/  IMAD.U32 R11, RZ, RZ, UR7 ;  /* 0x00000007ff0b7e24 */ /* 0x000fe4000f8e00ff */
[----:B------:R-:W-:Y:S02]  /*17a0*/  IMAD.MOV.U32 R8, RZ, RZ, 0x1e1 ;  /* 0x000001e1ff087424 */ /* 0x000fe400078e00ff */
[----:B0-----:R-:W-:Y:S02]  /*17b0*/  IMAD.MOV.U32 R12, RZ, RZ, 0x1 ;  /* 0x00000001ff0c7424 */ /* 0x001fe400078e00ff */
[----:B-1----:R-:W-:-:S07]  /*17c0*/  IMAD.MOV.U32 R13, RZ, RZ, RZ ;  /* 0x000000ffff0d7224 */ /* 0x002fce00078e00ff */
[----:B------:R-:W-:-:S07]  /*17d0*/  LEPC R20, `(.L_x_17) ;  /* 0x000000001014794e */ /* 0x000fce0000000000 */
[----:B--2--5:R-:W-:Y:S05]  /*17e0*/  CALL.ABS.NOINC R14 ;  /* 0x000000000e007343 */ /* 0x024fea0003c00000 */
.L_x_17:
[----:B-1----:R-:W-:-:S04]  /*17f0*/  LOP3.LUT R0, R16, 0x1, RZ, 0xfc, !PT ;  /* 0x0000000110007812 */ /* 0x002fc800078efcff */
[----:B------:R-:W-:-:S13]  /*1800*/  ISETP.NE.AND P0, PT, R0, 0x3, PT ;  /* 0x000000030000780c */ /* 0x000fda0003f05270 */
[----:B------:R-:W-:Y:S05]  /*1810*/  @!P0 BRA `(.L_x_18) ;  /* 0x0000000000048947 */ /* 0x000fea0003800000 */
[----:B------:R-:W-:Y:S01]  /*1820*/  BPT.TRAP 0x1 ;  /* 0x000000040000795c */ /* 0x000fe20000300000 */
.L_x_18:
[----:B------:R-:W-:Y:S02]  /*1830*/  IMAD.U32 R3, RZ, RZ, UR39 ;  /* 0x00000027ff037e24 */ /* 0x000fe4000f8e00ff */
[----:B------:R-:W-:-:S03]  /*1840*/  IMAD.U32 R0, RZ, RZ, UR38 ;  /* 0x00000026ff007e24 */ /* 0x000fc6000f8e00ff */
[----:B------:R-:W-:Y:S02]  /*1850*/  LEA R3, R3, UR41, 0x3 ;  /* 0x0000002903037c11 */ /* 0x000fe4000f8e18ff */
[----:B------:R-:W-:-:S04]  /*1860*/  SHF.L.U32 R0, R0, 0x1f, RZ ;  /* 0x0000001f00007819 */ /* 0x000fc800000006ff */
[----:B------:R1:W2:Y:S01]  /*1870*/  SYNCS.PHASECHK.TRANS64.TRYWAIT P1, [R3+URZ], R0 ;  /* 0x00000000030075a7 */ /* 0x0002a2000802017f */
[----:B------:R-:W-:Y:S05]  /*1880*/  @!P0 BRA `(.L_x_19) ;  /* 0x0000000000048947 */ /* 0x000fea0003800000 */
[----:B------:R-:W-:Y:S01]  /*1890*/  BPT.TRAP 0x1 ;  /* 0x000000040000795c */ /* 0x000fe20000300000 */
.L_x_19:
[----:B------:R-:W-:-:S05]  /*18a0*/  IMAD.U32 R4, RZ, RZ, UR43 ;  /* 0x0000002bff047e24 */ /* 0x000fca000f8e00ff */
[----:B------:R-:W-:Y:S01]  /*18b0*/  ISETP.GE.AND P2, PT, R4, 0x1, PT ;  /* 0x000000010400780c */ /* 0x000fe20003f46270 */
[----:B--2---:R-:W-:-:S12]  /*18c0*/  @P1 BRA `(.L_x_20) ;  /* 0x0000000000081947 */ /* 0x004fd80003800000 */
[----:B------:R-:W2:Y:S02]  /*18d0*/  SYNCS.PHASECHK.TRANS64.TRYWAIT P1, [R3+URZ], R0 ;  /* 0x00000000030075a7 */ /* 0x000ea4000802017f */
[----:B--2---:R-:W-:Y:S05]  /*18e0*/  @!P1 BRA `(.L_x_21) ;  /* 0x0000008800a89947 */ /* 0x004fea0003800000 */
.L_x_20:
[----:B------:R-:W-:Y:S05]  /*18f0*/  WARPSYNC.ALL ;  /* 0x0000000000007948 */ /* 0x000fea0003800000 */
[----:B------:R-:W-:Y:S01]  /*1900*/  UIADD3 UR4, UR41, 0x280, URZ ;  /* 0x0000028029047890 */ /* 0x000fe2000fffe03f */
[----:B------:R-:W-:Y:S01]  /*1910*/  WARPGROUP.ARRIVE ;  /* 0x00000000000079c5 */ /* 0x000fe20000000000 */
[----:B------:R-:W-:Y:S02]  /*1920*/  UIADD3 UR5, UR41, 0xb280, URZ ;  /* 0x0000b28029057890 */ /* 0x000fe4000fffe03f */
[----:B------:R-:W-:Y:S02]  /*1930*/  USHF.R.U32.HI UR4, URZ, 0x4, UR4 ;  /* 0x000000043f047899 */ /* 0x000fe40008011604 */
[----:B------:R-:W-:-:S02]  /*1940*/  USHF.R.U32.HI UR5, URZ, 0x4, UR5 ;  /* 0x000000043f057899 */ /* 0x000fc40008011605 */
[----:B------:R-:W-:Y:S02]  /*1950*/  ULOP3.LUT UR4, UR4, 0x3fff, URZ, 0xc0, !UPT ;  /* 0x00003fff04047892 */ /* 0x000fe4000f8ec03f */
[----:B------:R-:W-:Y:S02]  /*1960*/  ULOP3.LUT UR5, UR5, 0x3fff, URZ, 0xc0, !UPT ;  /* 0x00003fff05057892 */ /* 0x000fe4000f8ec03f */
[----:B------:R-:W-:Y:S02]  /*1970*/  ULOP3.LUT UR11, UR4, 0x10000, URZ, 0xfc, !UPT ;  /* 0x00010000040b7892 */ /* 0x000fe4000f8efc3f */
[----:B------:R-:W-:Y:S02]  /*1980*/  ULOP3.LUT UR10, UR5, 0x10000, URZ, 0xfc, !UPT ;  /* 0x00010000050a7892 */ /* 0x000fe4000f8efc3f */
[----:B------:R-:W-:Y:S02]  /*1990*/  ULEA UR4, UR39, UR11, 0x7 ;  /* 0x0000000b27047291 */ /* 0x000fe4000f8e383f */
[----:B------:R-:W-:Y:S01]  /*19a0*/  ULEA UR6, UR39, UR10, 0x9 ;  /* 0x0000000a27067291 */ /* 0x000fe2000f8e483f */
[----:B------:R-:W-:Y:S01]  /*19b0*/  UMOV UR5, 0xc0000010 ;  /* 0xc000001000057882 */ /* 0x000fe20000000000 */
[----:B------:R-:W-:-:S07]  /*19c0*/  UMOV UR7, 0xc0000010 ;  /* 0xc000001000077882 */ /* 0x000fce0000000000 */
[----:B------:R-:W-:Y:S03]  /*19d0*/  IGMMA.64x256x32.S8.S8 R24, gdesc[UR4], RZ, !UPT, gsb0 ;  /* 0x06600000041879f1 */ /* 0x000fe6000c0410ff */
[----:B------:R-:W-:Y:S02]  /*19e0*/  WARPGROUP.DEPBAR.LE gsb0, 0x0 ;  /* 0x00008000000079c5 */ /* 0x000fe40000010000 */
[----:B------:R-:W-:Y:S05]  /*19f0*/  @!P2 BRA `(.L_x_22) ;  /* 0x0000000000b4a947 */ /* 0x000fea0003800000 */
[----:B------:R-:W-:Y:S01]  /*1a00*/  UIADD3 UR4, UR39, 0x1, URZ ;  /* 0x0000000127047890 */ /* 0x000fe2000fffe03f */
[----:B-12---:R-:W-:Y:S01]  /*1a10*/  IMAD.U32 R0, RZ, RZ, UR43 ;  /* 0x0000002bff007e24 */ /* 0x006fe2000f8e00ff */
[----:B------:R-:W-:Y:S02]  /*1a20*/  UMOV UR9, UR39 ;  /* 0x0000002700097c82 */ /* 0x000fe40008000000 */
[----:B------:R-:W-:-:S04]  /*1a30*/  UISETP.NE.AND UP0, UPT, UR4, 0x16, UPT ;  /* 0x000000160400788c */ /* 0x000fc8000bf05270 */
[----:B------:R-:W-:Y:S02]  /*1a40*/  USEL UR5, URZ, 0x1, UP0 ;  /* 0x000000013f057887 */ /* 0x000fe40008000000 */
[----:B------:R-:W-:Y:S02]  /*1a50*/  USEL UR8, UR4, URZ, UP0 ;  /* 0x0000003f04087287 */ /* 0x000fe40008000000 */
[----:B------:R-:W-:-:S06]  /*1a60*/  ULOP3.LUT UR5, UR38, UR5, URZ, 0x3c, !UPT ;  /* 0x0000000526057292 */ /* 0x000fcc000f8e3c3f */
[----:B------:R-:W-:-:S07]  /*1a70*/  IMAD.U32 R5, RZ, RZ, UR5 ;  /* 0x00000005ff057e24 */ /* 0x000fce000f8e00ff */
.L_x_29:
[----:B-12---:R-:W-:Y:S05]  /*1a80*/  @!P0 BRA `(.L_x_23) ;  /* 0x0000000000048947 */ /* 0x006fea0003800000 */
[----:B------:R-:W-:Y:S01]  /*1a90*/  BPT.TRAP 0x1 ;  /* 0x000000040000795c */ /* 0x000fe20000300000 */
.L_x_23:
[----:B------:R-:W-:Y:S01]  /*1aa0*/  ULEA UR4, UR8, UR41, 0x3 ;  /* 0x0000002908047291 */ /* 0x000fe2000f8e183f */
[----:B------:R-:W-:-:S08]  /*1ab0*/  SHF.L.U32 R3, R5, 0x1f, RZ ;  /* 0x0000001f05037819 */ /* 0x000fd000000006ff */
[----:B------:R1:W2:Y:S01]  /*1ac0*/  SYNCS.PHASECHK.TRANS64.TRYWAIT P1, [UR4], R3 ;  /* 0x00000003ff0075a7 */ /* 0x0002a20008020144 */
[----:B------:R-:W-:Y:S05]  /*1ad0*/  @!P0 BRA `(.L_x_24) ;  /* 0x0000000000048947 */ /* 0x000fea0003800000 */
[----:B------:R-:W-:Y:S01]  /*1ae0*/  BPT.TRAP 0x1 ;  /* 0x000000040000795c */ /* 0x000fe20000300000 */
.L_x_24:
[----:B--2---:R-:W-:Y:S05]  /*1af0*/  @P1 BRA `(.L_x_25) ;  /* 0x0000000000081947 */ /* 0x004fea0003800000 */
[----:B------:R-:W2:Y:S02]  /*1b00*/  SYNCS.PHASECHK.TRANS64.TRYWAIT P1, [UR4], R3 ;  /* 0x00000003ff0075a7 */ /* 0x000ea40008020144 */
[----:B--2---:R-:W-:Y:S05]  /*1b10*/  @!P1 BRA `(.L_x_26) ;  /* 0x0000008800309947 */ /* 0x004fea0003800000 */
.L_x_25:
[----:B------:R-:W-:Y:S01]  /*1b20*/  ULEA UR4, UR8, UR11, 0x7 ;  /* 0x0000000b08047291 */ /* 0x000fe2000f8e383f */
[----:B------:R-:W-:Y:S01]  /*1b30*/  WARPGROUP.ARRIVE ;  /* 0x00000000000079c5 */ /* 0x000fe20000000000 */
[----:B------:R-:W-:Y:S01]  /*1b40*/  ULEA UR6, UR8, UR10, 0x9 ;  /* 0x0000000a08067291 */ /* 0x000fe2000f8e483f */
[----:B------:R-:W-:Y:S01]  /*1b50*/  UMOV UR5, 0xc0000010 ;  /* 0xc000001000057882 */ /* 0x000fe20000000000 */
[----:B------:R-:W-:-:S07]  /*1b60*/  UMOV UR7, 0xc0000010 ;  /* 0xc000001000077882 */ /* 0x000fce0000000000 */
[----:B------:R-:W-:Y:S03]  /*1b70*/  IGMMA.64x256x32.S8.S8 R24, gdesc[UR4], R24, gsb0 ;  /* 0x06600000041879f1 */ /* 0x000fe60008041018 */
[----:B------:R-:W-:Y:S02]  /*1b80*/  WARPGROUP.DEPBAR.LE gsb0, 0x0 ;  /* 0x00008000000079c5 */ /* 0x000fe40000010000 */
[----:B------:R-:W-:Y:S05]  /*1b90*/  @!P0 BRA `(.L_x_27) ;  /* 0x0000000000048947 */ /* 0x000fea0003800000 */
[----:B------:R-:W-:Y:S01]  /*1ba0*/  BPT.TRAP 0x1 ;  /* 0x000000040000795c */ /* 0x000fe20000300000 */
.L_x_27:
[----:B------:R-:W-:Y:S01]  /*1bb0*/  ULEA UR4, UR9, UR41, 0x3 ;  /* 0x0000002909047291 */ /* 0x000fe2000f8e183f */
[----:B------:R-:W-:-:S03]  /*1bc0*/  ISETP.GT.U32.AND P1, PT, R16, 0x1, PT ;  /* 0x000000011000780c */ /* 0x000fc60003f24070 */
[----:B------:R-:W-:-:S04]  /*1bd0*/  UIADD3 UR4, UR4, 0xb0, URZ ;  /* 0x000000b004047890 */ /* 0x000fc8000fffe03f */
[----:B------:R-:W-:-:S09]  /*1be0*/  UPRMT UR4, URZ, 0x654, UR4 ;  /* 0x000006543f047896 */ /* 0x000fd20008000004 */
[----:B------:R-:W-:Y:S01]  /*1bf0*/  SYNCS.ARRIVE.TRANS64.RED.A1T0 RZ, [UR4], RZ ;  /* 0x000000ffffff79a7 */ /* 0x000fe20008100404 */
[----:B------:R-:W-:Y:S05]  /*1c00*/  @P1 BRA `(.L_x_28) ;  /* 0x0000000000041947 */ /* 0x000fea0003800000 */
[----:B------:R-:W-:Y:S01]  /*1c10*/  BPT.TRAP 0x1 ;  /* 0x000000040000795c */ /* 0x000fe20000300000 */
.L_x_28:
[----:B------:R-:W-:Y:S01]  /*1c20*/  UIADD3 UR8, UR8, 0x1, URZ ;  /* 0x0000000108087890 */ /* 0x000fe2000fffe03f */
[C---:B------:R-:W-:Y:S01]  /*1c30*/  ISETP.GT.AND P1, PT, R0.reuse, 0x1, PT ;  /* 0x000000010000780c */ /* 0x040fe20003f24270 */
[----:B------:R-:W-:Y:S01]  /*1c40*/  UIADD3 UR9, UR9, 0x1, URZ ;  /* 0x0000000109097890 */ /* 0x000fe2000fffe03f */
[----:B------:R-:W-:Y:S01]  /*1c50*/  VIADD R0, R0, 0xffffffff ;  /* 0xffffffff00007836 */ /* 0x000fe20000000000 */
[----:B------:R-:W-:Y:S02]  /*1c60*/  UISETP.NE.AND UP0, UPT, UR8, 0x16, UPT ;  /* 0x000000160800788c */ /* 0x000fe4000bf05270 */
[----:B------:R-:W-:Y:S02]  /*1c70*/  UISETP.NE.AND UP1, UPT, UR9, 0x16, UPT ;  /* 0x000000160900788c */ /* 0x000fe4000bf25270 */
[----:B------:R-:W-:Y:S02]  /*1c80*/  USEL UR4, URZ, 0x1, UP0 ;  /* 0x000000013f047887 */ /* 0x000fe40008000000 */
[----:B------:R-:W-:-:S02]  /*1c90*/  USEL UR8, UR8, URZ, UP0 ;  /* 0x0000003f08087287 */ /* 0x000fc40008000000 */
[----:B------:R-:W-:Y:S02]  /*1ca0*/  USEL UR9, UR9, URZ, UP1 ;  /* 0x0000003f09097287 */ /* 0x000fe40008800000 */
[----:B------:R-:W-:Y:S01]  /*1cb0*/  LOP3.LUT R5, R5, UR4, RZ, 0x3c, !PT ;  /* 0x0000000405057c12 */ /* 0x000fe2000f8e3cff */
[----:B------:R-:W-:Y:S09]  /*1cc0*/  @P1 BRA `(.L_x_29) ;  /* 0xfffffffc006c1947 */ /* 0x000ff2000383ffff */
.L_x_22:
[----:B-12---:R-:W1:Y:S01]  /*1cd0*/  LDC R0, c[0x0][0x28c] ;  /* 0x0000a300ff007b82 */ /* 0x006e620000000800 */
[----:B------:R2:W-:Y:S01]  /*1ce0*/  SYNCS.ARRIVE.TRANS64.A1T0 RZ, [R158+UR45], RZ ;  /* 0x000000ff9eff79a7 */ /* 0x0005e2000810002d */
[----:B-1----:R-:W-:-:S13]  /*1cf0*/  ISETP.GE.AND P1, PT, R0, 0x1, PT ;  /* 0x000000010000780c */ /* 0x002fda0003f26270 */
[----:B--2---:R-:W-:Y:S05]  /*1d00*/  @!P1 BRA `(.L_x_30) ;  /* 0x0000000000349947 */ /* 0x004fea0003800000 */
[----:B------:R-:W-:Y:S05]  /*1d10*/  @!P0 BRA `(.L_x_31) ;  /* 0x0000000000048947 */ /* 0x000fea0003800000 */
[----:B------:R-:W-:Y:S01]  /*1d20*/  BPT.TRAP 0x1 ;  /* 0x000000040000795c */ /* 0x000fe20000300000 */
.L_x_31:
[----:B------:R-:W-:Y:S01]  /*1d30*/  UIADD3 UR6, UR43, UR39, URZ ;  /* 0x000000272b067290 */ /* 0x000fe2000fffe03f */
[----:B------:R-:W-:-:S03]  /*1d40*/  ISETP.GT.U32.AND P0, PT, R16, 0x1, PT ;  /* 0x000000011000780c */ /* 0x000fc60003f04070 */
[----:B------:R-:W-:-:S04]  /*1d50*/  UIMAD.WIDE.U32 UR4, UR6, -0x45d1745d, URZ ;  /* 0xba2e8ba3060478a5 */ /* 0x000fc8000f8e003f */
[----:B------:R-:W-:-:S04]  /*1d60*/  USHF.R.U32.HI UR4, URZ, 0x4, UR5 ;  /* 0x000000043f047899 */ /* 0x000fc80008011605 */
[----:B------:R-:W-:-:S04]  /*1d70*/  UIMAD UR6, UR4, -0x16, UR6 ;  /* 0xffffffea040678a4 */ /* 0x000fc8000f8e0206 */
[----:B------:R-:W-:-:S04]  /*1d80*/  ULEA UR6, UR6, UR41, 0x3 ;  /* 0x0000002906067291 */ /* 0x000fc8000f8e183f */
[----:B------:R-:W-:-:S04]  /*1d90*/  UIADD3 UR6, UR6, 0xb0, URZ ;  /* 0x000000b006067890 */ /* 0x000fc8000fffe03f */
[----:B------:R-:W-:-:S09]  /*1da0*/  UPRMT UR6, URZ, 0x654, UR6 ;  /* 0x000006543f067896 */ /* 0x000fd20008000006 */
[----:B------:R-:W-:Y:S01]  /*1db0*/  SYNCS.ARRIVE.TRANS64.RED.A1T0 RZ, [UR6], RZ ;  /* 0x000000ffffff79a7 */ /* 0x000fe20008100406 */
[----:B------:R-:W-:Y:S05]  /*1dc0*/  @P0 BRA `(.L_x_30) ;  /* 0x0000000000040947 */ /* 0x000fea0003800000 */
[----:B------:R-:W-:Y:S01]  /*1dd0*/  BPT.TRAP 0x1 ;  /* 0x000000040000795c */ /* 0x000fe20000300000 */
.L_x_30:
[----:B------:R-:W-:Y:S01]  /*1de0*/  SHF.L.U32 R0, R163, 0x1f, RZ ;  /* 0x0000001fa3007819 */ /* 0x000fe200000006ff */
[----:B------:R-:W-:Y:S01]  /*1df0*/  UIADD3 UR39, UR44, UR39, URZ ;  /* 0x000000272c277290 */ /* 0x000fe2000fffe03f */
[----:B------:R-:W1:Y:S01]  /*1e00*/  LDC R7, c[0x0][0x288] ;  /* 0x0000a200ff077b82 */ /* 0x000e620000000800 */
[----:B------:R-:W-:Y:S01]  /*1e10*/  UISETP.GE.U32.AND UP1, UPT, UR44, 0x16, UPT ;  /* 0x000000162c00788c */ /* 0x000fe2000bf26070 */
[----:B------:R-:W-:Y:S01]  /*1e20*/  IMAD.SHL.U32 R8, R156, 0x2, RZ ;  /* 0x000000029c087824 */ /* 0x000fe200078e00ff */
[----:B------:R-:W-:Y:S02]  /*1e30*/  UISETP.GT.U32.AND UP0, UPT, UR39, 0x15, UPT ;  /* 0x000000152700788c */ /* 0x000fe4000bf04070 */
[----:B------:R-:W-:Y:S02]  /*1e40*/  UIMAD.WIDE.U32 UR4, UR39, -0x45d1745d, URZ ;  /* 0xba2e8ba3270478a5 */ /* 0x000fe4000f8e003f */
[----:B------:R-:W-:Y:S01]  /*1e50*/  UISETP.LT.U32.AND UP0, UPT, UR44, 0x16, UP0 ;  /* 0x000000162c00788c */ /* 0x000fe20008701070 */
[----:B------:R-:W2:Y:S01]  /*1e60*/  SYNCS.PHASECHK.TRANS64.TRYWAIT P0, [R159+UR42+0x10], R0 ;  /* 0x000010009f0075a7 */ /* 0x000ea2000800016a */
[----:B------:R-:W-:Y:S01]  /*1e70*/  USHF.R.U32.HI UR4, URZ, 0x4, UR5 ;  /* 0x000000043f047899 */ /* 0x000fe20008011605 */
[----:B------:R-:W-:Y:S01]  /*1e80*/  SHF.R.S32.HI R9, RZ, 0x1f, R8 ;  /* 0x0000001fff097819 */ /* 0x000fe20000011408 */
[----:B------:R-:W-:-:S02]  /*1e90*/  USEL UR6, URZ, 0x1, !UP0 ;  /* 0x000000013f067887 */ /* 0x000fc4000c000000 */
[----:B------:R-:W-:Y:S02]  /*1ea0*/  UIMAD UR39, UR4, -0x16, UR39 ;  /* 0xffffffea042778a4 */ /* 0x000fe4000f8e0227 */
[----:B------:R-:W-:-:S04]  /*1eb0*/  ULOP3.LUT UR38, UR38, UR6, URZ, 0x3c, !UPT ;  /* 0x0000000626267292 */ /* 0x000fc8000f8e3c3f */
[----:B------:R-:W-:Y:S01]  /*1ec0*/  @UP1 ULOP3.LUT UR38, UR38, 0x1, UR4, 0x78, !UPT ;  /* 0x0000000126261892 */ /* 0x000fe2000f8e7804 */
[----:B-12---:R-:W-:Y:S11]  /*1ed0*/  @!P0 BRA `(.L_x_32) ;  /* 0x0000008400588947 */ /* 0x006ff60003800000 */
.L_x_336:
[----:B-1----:R-:W-:Y:S01]  /*1ee0*/  IMAD.SHL.U32 R0, R19, 0x40, RZ ;  /* 0x0000004013007824 */ /* 0x002fe200078e00ff */
[----:B------:R-:W-:Y:S01]  /*1ef0*/  ULDC UR6, c[0x0][0x284] ;  /* 0x0000a10000067ab9 */ /* 0x000fe20000000800 */
[----:B------:R-:W-:Y:S01]  /*1f00*/  IMAD.SHL.U32 R22, R22, 0x100, RZ ;  /* 0x0000010016167824 */ /* 0x000fe200078e00ff */
[----:B------:R-:W-:Y:S01]  /*1f10*/  SHF.R.S32.HI R15, RZ, 0x1f, R2 ;  /* 0x0000001fff0f7819 */ /* 0x000fe20000011402 */
[----:B------:R-:W-:Y:S01]  /*1f20*/  ULDC.64 UR4, c[0x0][0x5d0] ;  /* 0x0001740000047ab9 */ /* 0x000fe20000000a00 */
[----:B------:R-:W-:Y:S01]  /*1f30*/  ISETP.GE.AND P0, PT, R0, UR6, PT ;  /* 0x0000000600007c0c */ /* 0x000fe2000bf06270 */
[----:B------:R-:W-:Y:S01]  /*1f40*/  IMAD.WIDE.U32 R4, R2, UR4, R8 ;  /* 0x0000000402047c25 */ /* 0x000fe2000f8e0008 */
[----:B------:R-:W-:Y:S02]  /*1f50*/  SHF.R.S32.HI R14, RZ, 0x1f, R22 ;  /* 0x0000001fff0e7819 */ /* 0x000fe40000011416 */
[C---:B------:R-:W-:Y:S01]  /*1f60*/  ISETP.GE.OR P0, PT, R22.reuse, R7, P0 ;  /* 0x000000071600720c */ /* 0x040fe20000706670 */
[----:B------:R-:W-:Y:S01]  /*1f70*/  IMAD R3, R15, UR4, RZ ;  /* 0x000000040f037c24 */ /* 0x000fe2000f8e02ff */
[----:B------:R-:W-:-:S03]  /*1f80*/  IADD3 R4, P1, R22, R4, RZ ;  /* 0x0000000416047210 */ /* 0x000fc60007f3e0ff */
[----:B------:R-:W-:-:S05]  /*1f90*/  IMAD R3, R2, UR5, R3 ;  /* 0x0000000502037c24 */ /* 0x000fca000f8e0203 */
[----:B------:R-:W-:-:S03]  /*1fa0*/  IADD3.X R5, R14, R5, R3, P1, !PT ;  /* 0x000000050e057210 */ /* 0x000fc60000ffe403 */
[----:B------:R-:W-:Y:S05]  /*1fb0*/  @P0 BRA `(.L_x_33) ;  /* 0x0000006000b00947 */ /* 0x000fea0003800000 */
[----:B0-----:R-:W0:Y:S01]  /*1fc0*/  LDC.64 R12, c[0x0][0x5c8] ;  /* 0x00017200ff0c7b82 */ /* 0x001e220000000a00 */
[----:B------:R-:W-:Y:S01]  /*1fd0*/  IMAD.WIDE R10, R19, 0x40, R154 ;  /* 0x00000040130a7825 */ /* 0x000fe200078e029a */
[----:B------:R-:W-:Y:S01]  /*1fe0*/  ULDC.64 UR4, c[0x0][0x5c0] ;  /* 0x0001700000047ab9 */ /* 0x000fe20000000a00 */
[----:B------:R-:W-:Y:S02]  /*1ff0*/  BSSY B0, `(.L_x_33) ;  /* 0x0000628000007945 */ /* 0x000fe40003800000 */
[----:B------:R-:W-:Y:S02]  /*2000*/  IMAD.IADD R19, R161, 0x1, -R0 ;  /* 0x00000001a1137824 */ /* 0x000fe400078e0a00 */
[-C--:B0-----:R-:W-:Y:S02]  /*2010*/  IMAD R3, R11, R12.reuse, RZ ;  /* 0x0000000c0b037224 */ /* 0x081fe400078e02ff */
[----:B------:R-:W-:-:S04]  /*2020*/  IMAD.WIDE.U32 R4, R10, R12, R4 ;  /* 0x0000000c0a047225 */ /* 0x000fc800078e0004 */
[----:B------:R-:W-:Y:S01]  /*2030*/  IMAD R3, R10, R13, R3 ;  /* 0x0000000d0a037224 */ /* 0x000fe200078e0203 */
[----:B------:R-:W-:-:S03]  /*2040*/  IADD3 R4, P0, R4, UR4, RZ ;  /* 0x0000000404047c10 */ /* 0x000fc6000ff1e0ff */
[----:B------:R-:W-:Y:S01]  /*2050*/  IMAD.IADD R3, R5, 0x1, R3 ;  /* 0x0000000105037824 */ /* 0x000fe200078e0203 */
[----:B------:R-:W-:-:S04]  /*2060*/  LEA R6, P1, R12, R4, 0x3 ;  /* 0x000000040c067211 */ /* 0x000fc800078218ff */
[----:B------:R-:W-:Y:S01]  /*2070*/  IADD3.X R5, R3, UR5, RZ, P0, !PT ;  /* 0x0000000503057c10 */ /* 0x000fe200087fe4ff */
[----:B------:R-:W-:Y:S01]  /*2080*/  IMAD R3, R156, -0x2, R7 ;  /* 0xfffffffe9c037824 */ /* 0x000fe200078e0207 */
[----:B-----5:R-:W-:Y:S02]  /*2090*/  ISETP.NE.AND P0, PT, R152, RZ, PT ;  /* 0x000000ff9800720c */ /* 0x020fe40003f05270 */
[----:B------:R-:W-:Y:S01]  /*20a0*/  LEA.HI.X R7, R12, R5, R13, 0x3, P1 ;  /* 0x000000050c077211 */ /* 0x000fe200008f1c0d */
[----:B------:R-:W-:-:S10]  /*20b0*/  IMAD.IADD R0, R3, 0x1, -R22 ;  /* 0x0000000103007824 */ /* 0x000fd400078e0a16 */
[----:B------:R-:W-:Y:S05]  /*20c0*/  @!P0 BRA `(.L_x_34) ;  /* 0x0000004800608947 */ /* 0x000fea0003800000 */
[----:B------:R-:W0:Y:S01]  /*20d0*/  LDC.64 R20, c[0x0][0x5b0] ;  /* 0x00016c00ff147b82 */ /* 0x000e220000000a00 */
[----:B------:R-:W-:Y:S01]  /*20e0*/  ULDC.64 UR4, c[0x0][0x5b8] ;  /* 0x00016e0000047ab9 */ /* 0x000fe20000000a00 */
[----:B------:R-:W-:Y:S01]  /*20f0*/  ISETP.GE.AND P1, PT, R19, 0x1, PT ;  /* 0x000000011300780c */ /* 0x000fe20003f26270 */
[----:B------:R-:W-:Y:S01]  /*2100*/  IMAD.WIDE.U32 R8, R2, UR4, R8 ;  /* 0x0000000402087c25 */ /* 0x000fe2000f8e0008 */
[----:B------:R-:W-:Y:S02]  /*2110*/  BSSY B1, `(.L_x_35) ;  /* 0x000000e000017945 */ /* 0x000fe40003800000 */
[----:B------:R-:W-:Y:S01]  /*2120*/  ISETP.LT.OR P5, PT, R0, 0x1, !P1 ;  /* 0x000000010000780c */ /* 0x000fe20004fa1670 */
[----:B------:R-:W-:Y:S01]  /*2130*/  IMAD R3, R15, UR4, RZ ;  /* 0x000000040f037c24 */ /* 0x000fe2000f8e02ff */
[----:B------:R-:W1:Y:S01]  /*2140*/  LDC.64 R164, c[0x0][0x5a8] ;  /* 0x00016a00ffa47b82 */ /* 0x000e620000000a00 */
[----:B------:R-:W-:Y:S02]  /*2150*/  IADD3 R12, P0, R22, R8, RZ ;  /* 0x00000008160c7210 */ /* 0x000fe40007f1e0ff */
[----:B------:R-:W-:-:S05]  /*2160*/  IMAD R3, R2, UR5, R3 ;  /* 0x0000000502037c24 */ /* 0x000fca000f8e0203 */
[----:B------:R-:W-:Y:S01]  /*2170*/  IADD3.X R13, R14, R9, R3, P0, !PT ;  /* 0x000000090e0d7210 */ /* 0x000fe200007fe403 */
[-C--:B0-----:R-:W-:Y:S02]  /*2180*/  IMAD R8, R11, R20.reuse, RZ ;  /* 0x000000140b087224 */ /* 0x081fe400078e02ff */
[----:B------:R-:W-:-:S04]  /*2190*/  IMAD.WIDE.U32 R2, R10, R20, R12 ;  /* 0x000000140a027225 */ /* 0x000fc800078e000c */
[----:B------:R-:W-:Y:S01]  /*21a0*/  IMAD R15, R10, R21, R8 ;  /* 0x000000150a0f7224 */ /* 0x000fe200078e0208 */
[----:B-1----:R-:W-:-:S04]  /*21b0*/  IADD3 R2, P0, R2, R164, RZ ;  /* 0x000000a402027210 */ /* 0x002fc80007f1e0ff */
[----:B------:R-:W-:Y:S01]  /*21c0*/  IADD3.X R3, R165, R3, R15, P0, !PT ;  /* 0x00000003a5037210 */ /* 0x000fe200007fe40f */
[----:B------:R-:W-:Y:S08]  /*21d0*/  @P5 BRA `(.L_x_36) ;  /* 0x0000000000045947 */ /* 0x000ff00003800000 */
[----:B------:R0:W5:Y:S02]  /*21e0*/  LDG.E.U8 R162, desc[UR36][R2.64] ;  /* 0x0000002402a27981 */ /* 0x000164000c1e1100 */
.L_x_36:
[----:B------:R-:W-:Y:S05]  /*21f0*/  BSYNC B1 ;  /* 0x0000000000017941 */ /* 0x000fea0003800000 */
.L_x_35:
[----:B-----5:R-:W-:Y:S01]  /*2200*/  LOP3.LUT R11, R162, 0xffff, RZ, 0xc0, !PT ;  /* 0x0000ffffa20b7812 */ /* 0x020fe200078ec0ff */
[C---:B------:R-:W-:Y:S01]  /*2210*/  IMAD.SHL.U32 R8, R20.reuse, 0x8, RZ ;  /* 0x0000000814087824 */ /* 0x040fe200078e00ff */
[----:B------:R-:W-:Y:S01]  /*2220*/  SHF.L.U64.HI R9, R20, 0x3, R21 ;  /* 0x0000000314097819 */ /* 0x000fe20000010215 */
[----:B------:R-:W-:Y:S01]  /*2230*/  BSSY B1, `(.L_x_37) ;  /* 0x000000e000017945 */ /* 0x000fe20003800000 */
[----:B------:R-:W-:Y:S02]  /*2240*/  PRMT R11, R11, 0x8880, RZ ;  /* 0x000088800b0b7816 */ /* 0x000fe400000000ff */
[----:B------:R-:W-:Y:S01]  /*2250*/  ISETP.LT.OR P2, PT, R0, 0x2, !P1 ;  /* 0x000000020000780c */ /* 0x000fe20004f41670 */
[----:B------:R-:W-:Y:S01]  /*2260*/  IMAD.WIDE.U32 R8, R10, R20, R8 ;  /* 0x000000140a087225 */ /* 0x000fe200078e0008 */
[----:B------:R-:W-:-:S03]  /*2270*/  ISETP.GE.AND P0, PT, R19, 0x9, PT ;  /* 0x000000091300780c */ /* 0x000fc60003f06270 */
[----:B------:R-:W-:Y:S01]  /*2280*/  IMAD R10, R11, R152, RZ ;  /* 0x000000980b0a7224 */ /* 0x000fe200078e02ff */
[----:B------:R-:W-:Y:S01]  /*2290*/  IADD3 R8, P3, P4, R12, R164, R8 ;  /* 0x000000a40c087210 */ /* 0x000fe20007c7e008 */
[----:B------:R-:W-:Y:S02]  /*22a0*/  IMAD.IADD R14, R15, 0x1, R9 ;  /* 0x000000010f0e7824 */ /* 0x000fe400078e0209 */
[----:B------:R-:W-:-:S05]  /*22b0*/  @!P5 IMAD R11, R24, R153, R10 ;  /* 0x00000099180bd224 */ /* 0x000fca00078e020a */
[----:B------:R1:W-:Y:S01]  /*22c0*/  @!P5 STG.E.U8 desc[UR36][R4.64], R11 ;  /* 0x0000000b0400d986 */ /* 0x0003e2000c101124 */
[----:B------:R-:W-:Y:S05]  /*22d0*/  @P2 BRA `(.L_x_38) ;  /* 0x00000000000c2947 */ /* 0x000fea0003800000 */
[----:B------:R-:W1:Y:S02]  /*22e0*/  LDG.E.U8 R162, desc[UR36][R2.64+0x1] ;  /* 0x0000012402a27981 */ /* 0x000e64000c1e1100 */
[----:B-1----:R-:W-:-:S05]  /*22f0*/  PRMT R11, R162, 0x8880, RZ ;  /* 0x00008880a20b7816 */ /* 0x002fca00000000ff */
[----:B------:R-:W-:-:S07]  /*2300*/  IMAD R10, R11, R152, RZ ;  /* 0x000000980b0a7224 */ /* 0x000fce00078e02ff */
.L_x_38:
[----:B------:R-:W-:Y:S05]  /*2310*/  BSYNC B1 ;  /* 0x0000000000017941 */ /* 0x000fea0003800000 */
.L_x_37:
[C---:B------:R-:W-:Y:S01]  /*2320*/  ISETP.LT.OR P5, PT, R0.reuse, 0x1, !P0 ;  /* 0x000000010000780c */ /* 0x040fe200047a1670 */
[----:B------:R-:W-:Y:S01]  /*2330*/  @!P2 IMAD R25, R25, R153, R10 ;  /* 0x000000991919a224 */ /* 0x000fe200078e020a */
[----:B------:R-:W-:Y:S01]  /*2340*/  BSSY B1, `(.L_x_39) ;  /* 0x000000a000017945 */ /* 0x000fe20003800000 */
[----:B------:R-:W-:Y:S02]  /*2350*/  IADD3.X R9, R13, R165, R14, P3, P4 ;  /* 0x000000a50d097210 */ /* 0x000fe40001fe840e */
[C---:B------:R-:W-:Y:S01]  /*2360*/  ISETP.LT.OR P3, PT, R0.reuse, 0x2, !P0 ;  /* 0x000000020000780c */ /* 0x040fe20004761670 */
[----:B------:R2:W-:Y:S01]  /*2370*/  @!P2 STG.E.U8 desc[UR36][R4.64+0x1], R25 ;  /* 0x000001190400a986 */ /* 0x0005e2000c101124 */
[C---:B------:R-:W-:Y:S02]  /*2380*/  ISETP.LT.OR P4, PT, R0.reuse, 0x9, !P1 ;  /* 0x000000090000780c */ /* 0x040fe40004f81670 */
[----:B------:R-:W-:-:S04]  /*2390*/  ISETP.LT.OR P2, PT, R0, 0xa, !P1 ;  /* 0x0000000a0000780c */ /* 0x000fc80004f41670 */
[----:B------:R-:W-:Y:S09]  /*23a0*/  @P5 BRA `(.L_x_40) ;  /* 0x00000000000c5947 */ /* 0x000ff20003800000 */
[----:B------:R-:W1:Y:S02]  /*23b0*/  LDG.E.U8 R162, desc[UR36][R8.64] ;  /* 0x0000002408a27981 */ /* 0x000e64000c1e1100 */
[----:B-1----:R-:W-:-:S05]  /*23c0*/  PRMT R11, R162, 0x8880, RZ ;  /* 0x00008880a20b7816 */ /* 0x002fca00000000ff */
[----:B------:R-:W-:-:S07]  /*23d0*/  IMAD R10, R11, R152, RZ ;  /* 0x000000980b0a7224 */ /* 0x000fce00078e02ff */
.L_x_40:
[----:B------:R-:W-:Y:S05]  /*23e0*/  BSYNC B1 ;  /* 0x0000000000017941 */ /* 0x000fea0003800000 */
.L_x_39:
[----:B-1----:R-:W-:Y:S01]  /*23f0*/  @!P5 IMAD R11, R26, R153, R10 ;  /* 0x000000991a0bd224 */ /* 0x002fe200078e020a */
[----:B------:R-:W-:Y:S04]  /*2400*/  BSSY B1, `(.L_x_41) ;  /* 0x0000006000017945 */ /* 0x000fe80003800000 */
[----:B------:R1:W-:Y:S01]  /*2410*/  @!P5 STG.E.U8 desc[UR36][R6.64], R11 ;  /* 0x0000000b0600d986 */ /* 0x0003e2000c101124 */
[----:B------:R-:W-:Y:S05]  /*2420*/  @P3 BRA `(.L_x_42) ;  /* 0x00000000000c3947 */ /* 0x000fea0003800000 */
[----:B------:R-:W1:Y:S02]  /*2430*/  LDG.E.U8 R162, desc[UR36][R8.64+0x1] ;  /* 0x0000012408a27981 */ /* 0x000e64000c1e1100 */
[----:B-1----:R-:W-:-:S05]  /*2440*/  PRMT R11, R162, 0x8880, RZ ;  /* 0x00008880a20b7816 */ /* 0x002fca00000000ff */
[----:B------:R-:W-:-:S07]  /*2450*/  IMAD R10, R11, R152, RZ ;  /* 0x000000980b0a7224 */ /* 0x000fce00078e02ff */
.L_x_42:
[----:B------:R-:W-:Y:S05]  /*2460*/  BSYNC B1 ;  /* 0x0000000000017941 */ /* 0x000fea0003800000 */
.L_x_41:
[----:B------:R-:W-:Y:S01]  /*2470*/  @!P3 IMAD R27, R27, R153, R10 ;  /* 0x000000991b1bb224 */ /* 0x000fe200078e020a */
[----:B------:R-:W-:Y:S04]  /*2480*/  BSSY B1, `(.L_x_43) ;  /* 0x0000006000017945 */ /* 0x000fe80003800000 */
[----:B------:R3:W-:Y:S01]  /*2490*/  @!P3 STG.E.U8 desc[UR36][R6.64+0x1], R27 ;  /* 0x0000011b0600b986 */ /* 0x0007e2000c101124 */
[----:B------:R-:W-:Y:S05]  /*24a0*/  @P4 BRA `(.L_x_44) ;  /* 0x00000000000c4947 */ /* 0x000fea0003800000 */
[----:B------:R-:W1:Y:S02]  /*24b0*/  LDG.E.U8 R162, desc[UR36][R2.64+0x8] ;  /* 0x0000082402a27981 */ /* 0x000e64000c1e1100 */
[----:B-1----:R-:W-:-:S05]  /*24c0*/  PRMT R11, R162, 0x8880, RZ ;  /* 0x00008880a20b7816 */ /* 0x002fca00000000ff */
[----:B------:R-:W-:-:S07]  /*24d0*/  IMAD R10, R11, R152, RZ ;  /* 0x000000980b0a7224 */ /* 0x000fce00078e02ff */
.L_x_44:
[----:B------:R-:W-:Y:S05]  /*24e0*/  BSYNC B1 ;  /* 0x0000000000017941 */ /* 0x000fea0003800000 */
.L_x_43:
[----:B-1----:R-:W-:Y:S01]  /*24f0*/  @!P4 IMAD R11, R28, R153, R10 ;  /* 0x000000991c0bc224 */ /* 0x002fe200078e020a */
[----:B------:R-:W-:Y:S04]  /*2500*/  BSSY B1, `(.L_x_45) ;  /* 0x0000006000017945 */ /* 0x000fe80003800000 */
[----:B------:R1:W-:Y:S01]  /*2510*/  @!P4 STG.E.U8 desc[UR36][R4.64+0x8], R11 ;  /* 0x0000080b0400c986 */ /* 0x0003e2000c101124 */
[----:B------:R-:W-:Y:S05]  /*2520*/  @P2 BRA `(.L_x_46) ;  /* 0x00000000000c2947 */ /* 0x000fea0003800000 */
[----:B------:R-:W1:Y:S02]  /*2530*/  LDG.E.U8 R162, desc[UR36][R2.64+0x9] ;  /* 0x0000092402a27981 */ /* 0x000e64000c1e1100 */
[----:B-1----:R-:W-:-:S05]  /*2540*/  PRMT R11, R162, 0x8880, RZ ;  /* 0x00008880a20b7816 */ /* 0x002fca00000000ff */
[----:B------:R-:W-:-:S07]  /*2550*/  IMAD R10, R11, R152, RZ ;  /* 0x000000980b0a7224 */ /* 0x000fce00078e02ff */
.L_x_46:
[----:B------:R-:W-:Y:S05]  /*2560*/  BSYNC B1 ;  /* 0x0000000000017941 */ /* 0x000fea0003800000 */
.L_x_45:
[C---:B------:R-:W-:Y:S01]  /*2570*/  ISETP.LT.OR P4, PT, R0.reuse, 0x9, !P0 ;  /* 0x000000090000780c */ /* 0x040fe20004781670 */
[----:B------:R-:W-:Y:S01]  /*2580*/  @!P2 IMAD R29, R29, R153, R10 ;  /* 0x000000991d1da224 */ /* 0x000fe200078e020a */
[----:B------:R-:W-:Y:S01]  /*2590*/  BSSY B1, `(.L_x_47) ;  /* 0x0000009000017945 */ /* 0x000fe20003800000 */
[C---:B------:R-:W-:Y:S02]  /*25a0*/  ISETP.LT.OR P3, PT, R0.reuse, 0xa, !P0 ;  /* 0x0000000a0000780c */ /* 0x040fe40004761670 */
[C---:B------:R-:W-:Y:S01]  /*25b0*/  ISETP.LT.OR P5, PT, R0.reuse, 0x11, !P1 ;  /* 0x000000110000780c */ /* 0x040fe20004fa1670 */
[----:B------:R4:W-:Y:S01]  /*25c0*/  @!P2 STG.E.U8 desc[UR36][R4.64+0x9], R29 ;  /* 0x0000091d0400a986 */ /* 0x0009e2000c101124 */
[----:B------:R-:W-:-:S06]  /*25d0*/  ISETP.LT.OR P2, PT, R0, 0x12, !P1 ;  /* 0x000000120000780c */ /* 0x000fcc0004f41670 */
[----:B------:R-:W-:Y:S07]  /*25e0*/  @P4 BRA `(.L_x_48) ;  /* 0x00000000000c4947 */ /* 0x000fee0003800000 */
[----:B------:R-:W1:Y:S02]  /*25f0*/  LDG.E.U8 R162, desc[UR36][R8.64+0x8] ;  /* 0x0000082408a27981 */ /* 0x000e64000c1e1100 */
[----:B-1----:R-:W-:-:S05]  /*2600*/  PRMT R11, R162, 0x8880, RZ ;  /* 0x00008880a20b7816 */ /* 0x002fca00000000ff */
[----:B------:R-:W-:-:S07]  /*2610*/  IMAD R10, R11, R152, RZ ;  /* 0x000000980b0a7224 */ /* 0x000fce00078e02ff */
.L_x_48:
[----:B------:R-:W-:Y:S05]  /*2620*/  BSYNC B1 ;  /* 0x0000000000017941 */ /* 0x000fea0003800000 */
.L_x_47:
[----:B-1----:R-:W-:Y:S01]  /*2630*/  @!P4 IMAD R11, R30, R153, R10 ;  /* 0x000000991e0bc224 */ /* 0x002fe200078e020a */
[----:B------:R-:W-:Y:S04]  /*2640*/  BSSY B1, `(.L_x_49) ;  /* 0x0000006000017945 */ /* 0x000fe80003800000 */
[----:B------:R1:W-:Y:S01]  /*2650*/  @!P4 STG.E.U8 desc[UR36][R6.64+0x8], R11 ;  /* 0x0000080b0600c986 */ /* 0x0003e2000c101124 */
[----:B------:R-:W-:Y:S05]  /*2660*/  @P3 BRA `(.L_x_50) ;  /* 0x00000000000c3947 */ /* 0x000fea0003800000 */
[----:B------:R-:W1:Y:S02]  /*2670*/  LDG.E.U8 R162, desc[UR36][R8.64+0x9] ;  /* 0x0000092408a27981 */ /* 0x000e64000c1e1100 */
[----:B-1----:R-:W-:-:S05]  /*2680*/  PRMT R11, R162, 0x8880, RZ ;  /* 0x00008880a20b7816 */ /* 0x002fca00000000ff */
[----:B------:R-:W-:-:S07]  /*2690*/  IMAD R10, R11, R152, RZ ;  /* 0x000000980b0a7224 */ /* 0x000fce00078e02ff */
.L_x_50:
[----:B------:R-:W-:Y:S05]  /*26a0*/  BSYNC B1 ;  /* 0x0000000000017941 */ /* 0x000fea0003800000 */
.L_x_49:
[----:B------:R-:W-:Y:S01]  /*26b0*/  @!P3 IMAD R31, R31, R153, R10 ;  /* 0x000000991f1fb224 */ /* 0x000fe200078e020a */
[----:B------:R-:W-:Y:S04]  /*26c0*/  BSSY B1, `(.L_x_51) ;  /* 0x0000006000017945 */ /* 0x000fe80003800000 */
[----:B------:R0:W-:Y:S01]  /*26d0*/  @!P3 STG.E.U8 desc[UR36][R6.64+0x9], R31 ;  /* 0x0000091f0600b986 */ /* 0x0001e2000c101124 */
[----:B------:R-:W-:Y:S05]  /*26e0*/  @P5 BRA `(.L_x_52) ;  /* 0x00000000000c5947 */ /* 0x000fea0003800000 */
[----:B------:R-:W1:Y:S02]  /*26f0*/  LDG.E.U8 R162, desc[UR36][R2.64+0x10] ;  /* 0x0000102402a27981 */ /* 0x000e64000c1e1100 */
[----:B-1----:R-:W-:-:S05]  /*2700*/  PRMT R11, R162, 0x8880, RZ ;  /* 0x00008880a20b7816 */ /* 0x002fca00000000ff */
[----:B------:R-:W-:-:S07]  /*2710*/  IMAD R10, R11, R152, RZ ;  /* 0x000000980b0a7224 */ /* 0x000fce00078e02ff */
.L_x_52:
[----:B------:R-:W-:Y:S05]  /*2720*/  BSYNC B1 ;  /* 0x0000000000017941 */ /* 0x000fea0003800000 */
.L_x_51:
[----:B-1----:R-:W-:Y:S01]  /*2730*/  @!P5 IMAD R11, R32, R153, R10 ;  /* 0x00000099200bd224 */ /* 0x002fe200078e020a */
[----:B------:R-:W-:Y:S04]  /*2740*/  BSSY B1, `(.L_x_53) ;  /* 0x0000006000017945 */ /* 0x000fe80003800000 */
[----:B------:R1:W-:Y:S01]  /*2750*/  @!P5 STG.E.U8 desc[UR36][R4.64+0x10], R11 ;  /* 0x0000100b0400d986 */ /* 0x0003e2000c101124 */
[----:B------:R-:W-:Y:S05]  /*2760*/  @P2 BRA `(.L_x_54) ;  /* 0x00000000000c2947 */ /* 0x000fea0003800000 */
[----:B------:R-:W1:Y:S02]  /*2770*/  LDG.E.U8 R162, desc[UR36][R2.64+0x11] ;  /* 0x0000112402a27981 */ /* 0x000e64000c1e1100 */
[----:B-1----:R-:W-:-:S05]  /*2780*/  PRMT R11, R162, 0x8880, RZ ;  /* 0x00008880a20b7816 */ /* 0x002fca00000000ff */
[----:B------:R-:W-:-:S07]  /*2790*/  IMAD R10, R11, R152, RZ ;  /* 0x000000980b0a7224 */ /* 0x000fce00078e02ff */
.L_x_54:
[----:B------:R-:W-:Y:S05]  /*27a0*/  BSYNC B1 ;  /* 0x0000000000017941 */ /* 0x000fea0003800000 */
.L_x_53:
        /* <DEDUP_REMOVED lines=11> */
.L_x_56:
[----:B------:R-:W-:Y:S05]  /*2860*/  BSYNC B1 ;  /* 0x0000000000017941 */ /* 0x000fea0003800000 */
.L_x_55:
[----:B-1----:R-:W-:Y:S01]  /*2870*/  @!P4 IMAD R11, R34, R153, R10 ;  /* 0x00000099220bc224 */ /* 0x002fe200078e020a */
[----:B------:R-:W-:Y:S04]  /*2880*/  BSSY B1, `(.L_x_57) ;  /* 0x0000006000017945 */ /* 0x000fe80003800000 */
[----:B------:R1:W-:Y:S01]  /*2890*/  @!P4 STG.E.U8 desc[UR36][R6.64+0x10], R11 ;  /* 0x0000100b0600c986 */ /* 0x0003e2000c101124 */
[----:B------:R-:W-:Y:S05]  /*28a0*/  @P3 BRA `(.L_x_58) ;  /* 0x00000000000c3947 */ /* 0x000fea0003800000 */
[----:B------:R-:W1:Y:S02]  /*28b0*/  LDG.E.U8 R162, desc[UR36][R8.64+0x11] ;  /* 0x0000112408a27981 */ /* 0x000e64000c1e1100 */
[----:B-1----:R-:W-:-:S05]  /*28c0*/  PRMT R11, R162, 0x8880, RZ ;  /* 0x00008880a20b7816 */ /* 0x002fca00000000ff */
[----:B------:R-:W-:-:S07]  /*28d0*/  IMAD R10, R11, R152, RZ ;  /* 0x000000980b0a7224 */ /* 0x000fce00078e02ff */
.L_x_58:
[----:B------:R-:W-:Y:S05]  /*28e0*/  BSYNC B1 ;  /* 0x0000000000017941 */ /* 0x000fea0003800000 */
.L_x_57:
[----:B------:R-:W-:Y:S01]  /*28f0*/  @!P3 IMAD R35, R35, R153, R10 ;  /* 0x000000992323b224 */ /* 0x000fe200078e020a */
[----:B------:R-:W-:Y:S04]  /*2900*/  BSSY B1, `(.L_x_59) ;  /* 0x0000006000017945 */ /* 0x000fe80003800000 */
[----:B------:R0:W-:Y:S01]  /*2910*/  @!P3 STG.E.U8 desc[UR36][R6.64+0x11], R35 ;  /* 0x000011230600b986 */ /* 0x0001e2000c101124 */
[----:B------:R-:W-:Y:S05]  /*2920*/  @P5 BRA `(.L_x_60) ;  /* 0x00000000000c5947 */ /* 0x000fea0003800000 */
[----:B------:R-:W1:Y:S02]  /*2930*/  LDG.E.U8 R162, desc[UR36][R2.64+0x18] ;  /* 0x0000182402a27981 */ /* 0x000e64000c1e1100 */
[----:B-1----:R-:W-:-:S05]  /*2940*/  PRMT R11, R162, 0x8880, RZ ;  /* 0x00008880a20b7816 */ /* 0x002fca00000000ff */
[----:B------:R-:W-:-:S07]  /*2950*/  IMAD R10, R11, R152, RZ ;  /* 0x000000980b0a7224 */ /* 0x000fce00078e02ff */
.L_x_60:
[----:B------:R-:W-:Y:S05]  /*2960*/  BSYNC B1 ;  /* 0x0000000000017941 */ /* 0x000fea0003800000 */
.L_x_59:
[----:B-1----:R-:W-:Y:S01]  /*2970*/  @!P5 IMAD R11, R36, R153, R10 ;  /* 0x00000099240bd224 */ /* 0x002fe200078e020a */
[----:B------:R-:W-:Y:S04]  /*2980*/  BSSY B1, `(.L_x_61) ;  /* 0x0000006000017945 */ /* 0x000fe80003800000 */
[----:B------:R1:W-:Y:S01]  /*2990*/  @!P5 STG.E.U8 desc[UR36][R4.64+0x18], R11 ;  /* 0x0000180b0400d986 */ /* 0x0003e2000c101124 */
[----:B------:R-:W-:Y:S05]  /*29a0*/  @P2 BRA `(.L_x_62) ;  /* 0x00000000000c2947 */ /* 0x000fea0003800000 */
[----:B------:R-:W1:Y:S02]  /*29b0*/  LDG.E.U8 R162, desc[UR36][R2.64+0x19] ;  /* 0x0000192402a27981 */ /* 0x000e64000c1e1100 */
[----:B-1----:R-:W-:-:S05]  /*29c0*/  PRMT R11, R162, 0x8880, RZ ;  /* 0x00008880a20b7816 */ /* 0x002fca00000000ff */
[----:B------:R-:W-:-:S07]  /*29d0*/  IMAD R10, R11, R152, RZ ;  /* 0x000000980b0a7224 */ /* 0x000fce00078e02ff */
.L_x_62:
[----:B------:R-:W-:Y:S05]  /*29e0*/  BSYNC B1 ;  /* 0x0000000000017941 */ /* 0x000fea0003800000 */
.L_x_61:
        /* <DEDUP_REMOVED lines=11> */
.L_x_64:
[----:B------:R-:W-:Y:S05]  /*2aa0*/  BSYNC B1 ;  /* 0x0000000000017941 */ /* 0x000fea0003800000 */
.L_x_63:
[----:B-1----:R-:W-:Y:S01]  /*2ab0*/  @!P4 IMAD R11, R38, R153, R10 ;  /* 0x00000099260bc224 */ /* 0x002fe200078e020a */
[----:B------:R-:W-:Y:S04]  /*2ac0*/  BSSY B1, `(.L_x_65) ;  /* 0x0000006000017945 */ /* 0x000fe80003800000 */
[----:B------:R1:W-:Y:S01]  /*2ad0*/  @!P4 STG.E.U8 desc[UR36][R6.64+0x18], R11 ;  /* 0x0000180b0600c986 */ /* 0x0003e2000c101124 */
[----:B------:R-:W-:Y:S05]  /*2ae0*/  @P3 BRA `(.L_x_66) ;  /* 0x00000000000c3947 */ /* 0x000fea0003800000 */
[----:B------:R-:W1:Y:S02]  /*2af0*/  LDG.E.U8 R162, desc[UR36][R8.64+0x19] ;  /* 0x0000192408a27981 */ /* 0x000e64000c1e1100 */
[----:B-1----:R-:W-:-:S05]  /*2b00*/  PRMT R11, R162, 0x8880, RZ ;  /* 0x00008880a20b7816 */ /* 0x002fca00000000ff */
[----:B------:R-:W-:-:S07]  /*2b10*/  IMAD R10, R11, R152, RZ ;  /* 0x000000980b0a7224 */ /* 0x000fce00078e02ff */
.L_x_66:
[----:B------:R-:W-:Y:S05]  /*2b20*/  BSYNC B1 ;  /* 0x0000000000017941 */ /* 0x000fea0003800000 */
.L_x_65:
[----:B------:R-:W-:Y:S01]  /*2b30*/  @!P3 IMAD R39, R39, R153, R10 ;  /* 0x000000992727b224 */ /* 0x000fe200078e020a */
[----:B------:R-:W-:Y:S04]  /*2b40*/  BSSY B1, `(.L_x_67) ;  /* 0x0000006000017945 */ /* 0x000fe80003800000 */
[----:B------:R0:W-:Y:S01]  /*2b50*/  @!P3 STG.E.U8 desc[UR36][R6.64+0x19], R39 ;  /* 0x000019270600b986 */ /* 0x0001e2000c101124 */
[----:B------:R-:W-:Y:S05]  /*2b60*/  @P5 BRA `(.L_x_68) ;  /* 0x00000000000c5947 */ /* 0x000fea0003800000 */
[----:B------:R-:W1:Y:S02]  /*2b70*/  LDG.E.U8 R162, desc[UR36][R2.64+0x20] ;  /* 0x0000202402a27981 */ /* 0x000e64000c1e1100 */
[----:B-1----:R-:W-:-:S05]  /*2b80*/  PRMT R11, R162, 0x8880, RZ ;  /* 0x00008880a20b7816 */ /* 0x002fca00000000ff */
[----:B------:R-:W-:-:S07]  /*2b90*/  IMAD R10, R11, R152, RZ ;  /* 0x000000980b0a7224 */ /* 0x000fce00078e02ff */
.L_x_68:
[----:B------:R-:W-:Y:S05]  /*2ba0*/  BSYNC B1 ;  /* 0x0000000000017941 */ /* 0x000fea0003800000 */
.L_x_67:
[----:B-1----:R-:W-:Y:S01]  /*2bb0*/  @!P5 IMAD R11, R40, R153, R10 ;  /* 0x00000099280bd224 */ /* 0x002fe200078e020a */
[----:B------:R-:W-:Y:S04]  /*2bc0*/  BSSY B1, `(.L_x_69) ;  /* 0x0000006000017945 */ /* 0x000fe80003800000 */
[----:B------:R1:W-:Y:S01]  /*2bd0*/  @!P5 STG.E.U8 desc[UR36][R4.64+0x20], R11 ;  /* 0x0000200b0400d986 */ /* 0x0003e2000c101124 */
[----:B------:R-:W-:Y:S05]  /*2be0*/  @P2 BRA `(.L_x_70) ;  /* 0x00000000000c2947 */ /* 0x000fea0003800000 */
[----:B------:R-:W1:Y:S02]  /*2bf0*/  LDG.E.U8 R162, desc[UR36][R2.64+0x21] ;  /* 0x0000212402a27981 */ /* 0x000e64000c1e1100 */
[----:B-1----:R-:W-:-:S05]  /*2c00*/  PRMT R11, R162, 0x8880, RZ ;  /* 0x00008880a20b7816 */ /* 0x002fca00000000ff */
[----:B------:R-:W-:-:S07]  /*2c10*/  IMAD R10, R11, R152, RZ ;  /* 0x000000980b0a7224 */ /* 0x000fce00078e02ff */
.L_x_70:
[----:B------:R-:W-:Y:S05]  /*2c20*/  BSYNC B1 ;  /* 0x0000000000017941 */ /* 0x000fea0003800000 */
.L_x_69:
        /* <DEDUP_REMOVED lines=11> */
.L_x_72:
[----:B------:R-:W-:Y:S05]  /*2ce0*/  BSYNC B1 ;  /* 0x0000000000017941 */ /* 0x000fea0003800000 */
.L_x_71:
[----:B-1----:R-:W-:Y:S01]  /*2cf0*/  @!P4 IMAD R11, R42, R153, R10 ;  /* 0x000000992a0bc224 */ /* 0x002fe200078e020a */
[----:B------:R-:W-:Y:S04]  /*2d00*/  BSSY B1, `(.L_x_73) ;  /* 0x0000006000017945 */ /* 0x000fe80003800000 */
[----:B------:R1:W-:Y:S01]  /*2d10*/  @!P4 STG.E.U8 desc[UR36][R6.64+0x20], R11 ;  /* 0x0000200b0600c986 */ /* 0x0003e2000c101124 */
[----:B------:R-:W-:Y:S05]  /*2d20*/  @P3 BRA `(.L_x_74) ;  /* 0x00000000000c3947 */ /* 0x000fea0003800000 */
[----:B------:R-:W1:Y:S02]  /*2d30*/  LDG.E.U8 R162, desc[UR36][R8.64+0x21] ;  /* 0x0000212408a27981 */ /* 0x000e64000c1e1100 */
[----:B-1----:R-:W-:-:S05]  /*2d40*/  PRMT R11, R162, 0x8880, RZ ;  /* 0x00008880a20b7816 */ /* 0x002fca00000000ff */
[----:B------:R-:W-:-:S07]  /*2d50*/  IMAD R10, R11, R152, RZ ;  /* 0x000000980b0a7224 */ /* 0x000fce00078e02ff */
.L_x_74:
[----:B------:R-:W-:Y:S05]  /*2d60*/  BSYNC B1 ;  /* 0x0000000000017941 */ /* 0x000fea0003800000 */
.L_x_73:
[----:B------:R-:W-:Y:S01]  /*2d70*/  @!P3 IMAD R43, R43, R153, R10 ;  /* 0x000000992b2bb224 */ /* 0x000fe200078e020a */
[----:B------:R-:W-:Y:S04]  /*2d80*/  BSSY B1, `(.L_x_75) ;  /* 0x0000006000017945 */ /* 0x000fe80003800000 */
[----:B------:R0:W-:Y:S01]  /*2d90*/  @!P3 STG.E.U8 desc[UR36][R6.64+0x21], R43 ;  /* 0x0000212b0600b986 */ /* 0x0001e2000c101124 */
[----:B------:R-:W-:Y:S05]  /*2da0*/  @P5 BRA `(.L_x_76) ;  /* 0x00000000000c5947 */ /* 0x000fea0003800000 */
[----:B------:R-:W1:Y:S02]  /*2db0*/  LDG.E.U8 R162, desc[UR36][R2.64+0x28] ;  /* 0x0000282402a27981 */ /* 0x000e64000c1e1100 */
[----:B-1----:R-:W-:-:S05]  /*2dc0*/  PRMT R11, R162, 0x8880, RZ ;  /* 0x00008880a20b7816 */ /* 0x002fca00000000ff */
[----:B------:R-:W-:-:S07]  /*2dd0*/  IMAD R10, R11, R152, RZ ;  /* 0x000000980b0a7224 */ /* 0x000fce00078e02ff */
.L_x_76:
[----:B------:R-:W-:Y:S05]  /*2de0*/  BSYNC B1 ;  /* 0x0000000000017941 */ /* 0x000fea0003800000 */
.L_x_75:
[----:B-1----:R-:W-:Y:S01]  /*2df0*/  @!P5 IMAD R11, R44, R153, R10 ;  /* 0x000000992c0bd224 */ /* 0x002fe200078e020a */
[----:B------:R-:W-:Y:S04]  /*2e00*/  BSSY B1, `(.L_x_77) ;  /* 0x0000006000017945 */ /* 0x000fe80003800000 */
[----:B------:R1:W-:Y:S01]  /*2e10*/  @!P5 STG.E.U8 desc[UR36][R4.64+0x28], R11 ;  /* 0x0000280b0400d986 */ /* 0x0003e2000c101124 */
[----:B------:R-:W-:Y:S05]  /*2e20*/  @P2 BRA `(.L_x_78) ;  /* 0x00000000000c2947 */ /* 0x000fea0003800000 */
[----:B------:R-:W1:Y:S02]  /*2e30*/  LDG.E.U8 R162, desc[UR36][R2.64+0x29] ;  /* 0x0000292402a27981 */ /* 0x000e64000c1e1100 */
[----:B-1----:R-:W-:-:S05]  /*2e40*/  PRMT R11, R162, 0x8880, RZ ;  /* 0x00008880a20b7816 */ /* 0x002fca00000000ff */
[----:B------:R-:W-:-:S07]  /*2e50*/  IMAD R10, R11, R152, RZ ;  /* 0x000000980b0a7224 */ /* 0x000fce00078e02ff */
.L_x_78:
[----:B------:R-:W-:Y:S05]  /*2e60*/  BSYNC B1 ;  /* 0x0000000000017941 */ /* 0x000fea0003800000 */
.L_x_77:
        /* <DEDUP_REMOVED lines=11> */
.L_x_80:
[----:B------:R-:W-:Y:S05]  /*2f20*/  BSYNC B1 ;  /* 0x0000000000017941 */ /* 0x000fea0003800000 */
.L_x_79:
[----:B-1----:R-:W-:Y:S01]  /*2f30*/  @!P4 IMAD R11, R46, R153, R10 ;  /* 0x000000992e0bc224 */ /* 0x002fe200078e020a */
[----:B------:R-:W-:Y:S04]  /*2f40*/  BSSY B1, `(.L_x_81) ;  /* 0x0000006000017945 */ /* 0x000fe80003800000 */
[----:B------:R1:W-:Y:S01]  /*2f50*/  @!P4 STG.E.U8 desc[UR36][R6.64+0x28], R11 ;  /* 0x0000280b0600c986 */ /* 0x0003e2000c101124 */
[----:B------:R-:W-:Y:S05]  /*2f60*/  @P3 BRA `(.L_x_82) ;  /* 0x00000000000c3947 */ /* 0x000fea0003800000 */
[----:B------:R-:W1:Y:S02]  /*2f70*/  LDG.E.U8 R162, desc[UR36][R8.64+0x29] ;  /* 0x0000292408a27981 */ /* 0x000e64000c1e1100 */
[----:B-1----:R-:W-:-:S05]  /*2f80*/  PRMT R11, R162, 0x8880, RZ ;  /* 0x00008880a20b7816 */ /* 0x002fca00000000ff */
[----:B------:R-:W-:-:S07]  /*2f90*/  IMAD R10, R11, R152, RZ ;  /* 0x000000980b0a7224 */ /* 0x000fce00078e02ff */
.L_x_82:
[----:B------:R-:W-:Y:S05]  /*2fa0*/  BSYNC B1 ;  /* 0x0000000000017941 */ /* 0x000fea0003800000 */
.L_x_81:
[----:B------:R-:W-:Y:S01]  /*2fb0*/  @!P3 IMAD R47, R47, R153, R10 ;  /* 0x000000992f2fb224 */ /* 0x000fe200078e020a */
[----:B------:R-:W-:Y:S04]  /*2fc0*/  BSSY B1, `(.L_x_83) ;  /* 0x0000006000017945 */ /* 0x000fe80003800000 */
[----:B------:R0:W-:Y:S01]  /*2fd0*/  @!P3 STG.E.U8 desc[UR36][R6.64+0x29], R47 ;  /* 0x0000292f0600b986 */ /* 0x0001e2000c101124 */
[----:B------:R-:W-:Y:S05]  /*2fe0*/  @P5 BRA `(.L_x_84) ;  /* 0x00000000000c5947 */ /* 0x000fea0003800000 */
[----:B------:R-:W1:Y:S02]  /*2ff0*/  LDG.E.U8 R162, desc[UR36][R2.64+0x30] ;  /* 0x0000302402a27981 */ /* 0x000e64000c1e1100 */
[----:B-1----:R-:W-:-:S05]  /*3000*/  PRMT R11, R162, 0x8880, RZ ;  /* 0x00008880a20b7816 */ /* 0x002fca00000000ff */
[----:B------:R-:W-:-:S07]  /*3010*/  IMAD R10, R11, R152, RZ ;  /* 0x000000980b0a7224 */ /* 0x000fce00078e02ff */
.L_x_84:
[----:B------:R-:W-:Y:S05]  /*3020*/  BSYNC B1 ;  /* 0x0000000000017941 */ /* 0x000fea0003800000 */
.L_x_83:
[----:B-1----:R-:W-:Y:S01]  /*3030*/  @!P5 IMAD R11, R48, R153, R10 ;  /* 0x00000099300bd224 */ /* 0x002fe200078e020a */
[----:B------:R-:W-:Y:S04]  /*3040*/  BSSY B1, `(.L_x_85) ;  /* 0x0000006000017945 */ /* 0x000fe80003800000 */
[----:B------:R1:W-:Y:S01]  /*3050*/  @!P5 STG.E.U8 desc[UR36][R4.64+0x30], R11 ;  /* 0x0000300b0400d986 */ /* 0x0003e2000c101124 */
[----:B------:R-:W-:Y:S05]  /*3060*/  @P2 BRA `(.L_x_86) ;  /* 0x00000000000c2947 */ /* 0x000fea0003800000 */
[----:B------:R-:W1:Y:S02]  /*3070*/  LDG.E.U8 R162, desc[UR36][R2.64+0x31] ;  /* 0x0000312402a27981 */ /* 0x000e64000c1e1100 */
[----:B-1----:R-:W-:-:S05]  /*3080*/  PRMT R11, R162, 0x8880, RZ ;  /* 0x00008880a20b7816 */ /* 0x002fca00000000ff */
[----:B------:R-:W-:-:S07]  /*3090*/  IMAD R10, R11, R152, RZ ;  /* 0x000000980b0a7224 */ /* 0x000fce00078e02ff */
.L_x_86:
[----:B------:R-:W-:Y:S05]  /*30a0*/  BSYNC B1 ;  /* 0x0000000000017941 */ /* 0x000fea0003800000 */
.L_x_85:
        /* <DEDUP_REMOVED lines=11> */
.L_x_88:
[----:B------:R-:W-:Y:S05]  /*3160*/  BSYNC B1 ;  /* 0x0000000000017941 */ /* 0x000fea0003800000 */
.L_x_87:
[----:B-1----:R-:W-:Y:S01]  /*3170*/  @!P4 IMAD R11, R50, R153, R10 ;  /* 0x00000099320bc224 */ /* 0x002fe200078e020a */
[----:B------:R-:W-:Y:S04]  /*3180*/  BSSY B1, `(.L_x_89) ;  /* 0x0000006000017945 */ /* 0x000fe80003800000 */
[----:B------:R1:W-:Y:S01]  /*3190*/  @!P4 STG.E.U8 desc[UR36][R6.64+0x30], R11 ;  /* 0x0000300b0600c986 */ /* 0x0003e2000c101124 */
[----:B------:R-:W-:Y:S05]  /*31a0*/  @P3 BRA `(.L_x_90) ;  /* 0x00000000000c3947 */ /* 0x000fea0003800000 */
[----:B------:R-:W1:Y:S02]  /*31b0*/  LDG.E.U8 R162, desc[UR36][R8.64+0x31] ;  /* 0x0000312408a27981 */ /* 0x000e64000c1e1100 */
[----:B-1----:R-:W-:-:S05]  /*31c0*/  PRMT R11, R162, 0x8880, RZ ;  /* 0x00008880a20b7816 */ /* 0x002fca00000000ff */
[----:B------:R-:W-:-:S07]  /*31d0*/  IMAD R10, R11, R152, RZ ;  /* 0x000000980b0a7224 */ /* 0x000fce00078e02ff */
.L_x_90:
[----:B------:R-:W-:Y:S05]  /*31e0*/  BSYNC B1 ;  /* 0x0000000000017941 */ /* 0x000fea0003800000 */
.L_x_89:
[----:B------:R-:W-:Y:S01]  /*31f0*/  @!P3 IMAD R51, R51, R153, R10 ;  /* 0x000000993333b224 */ /* 0x000fe200078e020a */
[----:B------:R-:W-:Y:S04]  /*3200*/  BSSY B1, `(.L_x_91) ;  /* 0x0000006000017945 */ /* 0x000fe80003800000 */
[----:B------:R0:W-:Y:S01]  /*3210*/  @!P3 STG.E.U8 desc[UR36][R6.64+0x31], R51 ;  /* 0x000031330600b986 */ /* 0x0001e2000c101124 */
[----:B------:R-:W-:Y:S05]  /*3220*/  @P5 BRA `(.L_x_92) ;  /* 0x00000000000c5947 */ /* 0x000fea0003800000 */
[----:B------:R-:W1:Y:S02]  /*3230*/  LDG.E.U8 R162, desc[UR36][R2.64+0x38] ;  /* 0x0000382402a27981 */ /* 0x000e64000c1e1100 */
[----:B-1----:R-:W-:-:S05]  /*3240*/  PRMT R11, R162, 0x8880, RZ ;  /* 0x00008880a20b7816 */ /* 0x002fca00000000ff */
[----:B------:R-:W-:-:S07]  /*3250*/  IMAD R10, R11, R152, RZ ;  /* 0x000000980b0a7224 */ /* 0x000fce00078e02ff */
.L_x_92:
[----:B------:R-:W-:Y:S05]  /*3260*/  BSYNC B1 ;  /* 0x0000000000017941 */ /* 0x000fea0003800000 */
.L_x_91:
[----:B-1----:R-:W-:Y:S01]  /*3270*/  @!P5 IMAD R11, R52, R153, R10 ;  /* 0x00000099340bd224 */ /* 0x002fe200078e020a */
[----:B------:R-:W-:Y:S04]  /*3280*/  BSSY B1, `(.L_x_93) ;  /* 0x0000006000017945 */ /* 0x000fe80003800000 */
[----:B------:R1:W-:Y:S01]  /*3290*/  @!P5 STG.E.U8 desc[UR36][R4.64+0x38], R11 ;  /* 0x0000380b0400d986 */ /* 0x0003e2000c101124 */
[----:B------:R-:W-:Y:S05]  /*32a0*/  @P2 BRA `(.L_x_94) ;  /* 0x00000000000c2947 */ /* 0x000fea0003800000 */
[----:B------:R-:W1:Y:S02]  /*32b0*/  LDG.E.U8 R162, desc[UR36][R2.64+0x39] ;  /* 0x0000392402a27981 */ /* 0x000e64000c1e1100 */
[----:B-1----:R-:W-:-:S05]  /*32c0*/  PRMT R11, R162, 0x8880, RZ ;  /* 0x00008880a20b7816 */ /* 0x002fca00000000ff */
[----:B------:R-:W-:-:S07]  /*32d0*/  IMAD R10, R11, R152, RZ ;  /* 0x000000980b0a7224 */ /* 0x000fce00078e02ff */
.L_x_94:
[----:B------:R-:W-:Y:S05]  /*32e0*/  BSYNC B1 ;  /* 0x0000000000017941 */ /* 0x000fea0003800000 */
.L_x_93:
        /* <DEDUP_REMOVED lines=11> */
.L_x_96:
[----:B------:R-:W-:Y:S05]  /*33a0*/  BSYNC B1 ;  /* 0x0000000000017941 */ /* 0x000fea0003800000 */
.L_x_95:
[----:B-1----:R-:W-:Y:S01]  /*33b0*/  @!P4 IMAD R11, R54, R153, R10 ;  /* 0x00000099360bc224 */ /* 0x002fe200078e020a */
[----:B------:R-:W-:Y:S04]  /*33c0*/  BSSY B1, `(.L_x_97) ;  /* 0x0000006000017945 */ /* 0x000fe80003800000 */
[----:B------:R1:W-:Y:S01]  /*33d0*/  @!P4 STG.E.U8 desc[UR36][R6.64+0x38], R11 ;  /* 0x0000380b0600c986 */ /* 0x0003e2000c101124 */
[----:B------:R-:W-:Y:S05]  /*33e0*/  @P3 BRA `(.L_x_98) ;  /* 0x00000000000c3947 */ /* 0x000fea0003800000 */
[----:B------:R-:W1:Y:S02]  /*33f0*/  LDG.E.U8 R162, desc[UR36][R8.64+0x39] ;  /* 0x0000392408a27981 */ /* 0x000e64000c1e1100 */
[----:B-1----:R-:W-:-:S05]  /*3400*/  PRMT R11, R162, 0x8880, RZ ;  /* 0x00008880a20b7816 */ /* 0x002fca00000000ff */
[----:B------:R-:W-:-:S07]  /*3410*/  IMAD R10, R11, R152, RZ ;  /* 0x000000980b0a7224 */ /* 0x000fce00078e02ff */
.L_x_98:
[----:B------:R-:W-:Y:S05]  /*3420*/  BSYNC B1 ;  /* 0x0000000000017941 */ /* 0x000fea0003800000 */
.L_x_97:
[----:B------:R-:W-:Y:S01]  /*3430*/  @!P3 IMAD R55, R55, R153, R10 ;  /* 0x000000993737b224 */ /* 0x000fe200078e020a */
[----:B------:R-:W-:Y:S04]  /*3440*/  BSSY B1, `(.L_x_99) ;  /* 0x0000006000017945 */ /* 0x000fe80003800000 */
[----:B------:R0:W-:Y:S01]  /*3450*/  @!P3 STG.E.U8 desc[UR36][R6.64+0x39], R55 ;  /* 0x000039370600b986 */ /* 0x0001e2000c101124 */
[----:B------:R-:W-:Y:S05]  /*3460*/  @P5 BRA `(.L_x_100) ;  /* 0x00000000000c5947 */ /* 0x000fea0003800000 */
[----:B------:R-:W1:Y:S02]  /*3470*/  LDG.E.U8 R162, desc[UR36][R2.64+0x40] ;  /* 0x0000402402a27981 */ /* 0x000e64000c1e1100 */
[----:B-1----:R-:W-:-:S05]  /*3480*/  PRMT R11, R162, 0x8880, RZ ;  /* 0x00008880a20b7816 */ /* 0x002fca00000000ff */
[----:B------:R-:W-:-:S07]  /*3490*/  IMAD R10, R11, R152, RZ ;  /* 0x000000980b0a7224 */ /* 0x000fce00078e02ff */
.L_x_100:
[----:B------:R-:W-:Y:S05]  /*34a0*/  BSYNC B1 ;  /* 0x0000000000017941 */ /* 0x000fea0003800000 */
.L_x_99:
[----:B-1----:R-:W-:Y:S01]  /*34b0*/  @!P5 IMAD R11, R56, R153, R10 ;  /* 0x00000099380bd224 */ /* 0x002fe200078e020a */
[----:B------:R-:W-:Y:S04]  /*34c0*/  BSSY B1, `(.L_x_101) ;  /* 0x0000006000017945 */ /* 0x000fe80003800000 */
[----:B------:R1:W-:Y:S01]  /*34d0*/  @!P5 STG.E.U8 desc[UR36][R4.64+0x40], R11 ;  /* 0x0000400b0400d986 */ /* 0x0003e2000c101124 */
[----:B------:R-:W-:Y:S05]  /*34e0*/  @P2 BRA `(.L_x_102) ;  /* 0x00000000000c2947 */ /* 0x000fea0003800000 */
[----:B------:R-:W1:Y:S02]  /*34f0*/  LDG.E.U8 R162, desc[UR36][R2.64+0x41] ;  /* 0x0000412402a27981 */ /* 0x000e64000c1e1100 */
[----:B-1----:R-:W-:-:S05]  /*3500*/  PRMT R11, R162, 0x8880, RZ ;  /* 0x00008880a20b7816 */ /* 0x002fca00000000ff */
[----:B------:R-:W-:-:S07]  /*3510*/  IMAD R10, R11, R152, RZ ;  /* 0x000000980b0a7224 */ /* 0x000fce00078e02ff */
.L_x_102:
[----:B------:R-:W-:Y:S05]  /*3520*/  BSYNC B1 ;  /* 0x0000000000017941 */ /* 0x000fea0003800000 */
.L_x_101:
        /* <DEDUP_REMOVED lines=11> */
.L_x_104:
[----:B------:R-:W-:Y:S05]  /*35e0*/  BSYNC B1 ;  /* 0x0000000000017941 */ /* 0x000fea0003800000 */
.L_x_103:
[----:B-1----:R-:W-:Y:S01]  /*35f0*/  @!P4 IMAD R11, R58, R153, R10 ;  /* 0x000000993a0bc224 */ /* 0x002fe200078e020a */
[----:B------:R-:W-:Y:S04]  /*3600*/  BSSY B1, `(.L_x_105) ;  /* 0x0000006000017945 */ /* 0x000fe80003800000 */
[----:B------:R1:W-:Y:S01]  /*3610*/  @!P4 STG.E.U8 desc[UR36][R6.64+0x40], R11 ;  /* 0x0000400b0600c986 */ /* 0x0003e2000c101124 */
[----:B------:R-:W-:Y:S05]  /*3620*/  @P3 BRA `(.L_x_106) ;  /* 0x00000000000c3947 */ /* 0x000fea0003800000 */
[----:B------:R-:W1:Y:S02]  /*3630*/  LDG.E.U8 R162, desc[UR36][R8.64+0x41] ;  /* 0x0000412408a27981 */ /* 0x000e64000c1e1100 */
[----:B-1----:R-:W-:-:S05]  /*3640*/  PRMT R11, R162, 0x8880, RZ ;  /* 0x00008880a20b7816 */ /* 0x002fca00000000ff */
[----:B------:R-:W-:-:S07]  /*3650*/  IMAD R10, R11, R152, RZ ;  /* 0x000000980b0a7224 */ /* 0x000fce00078e02ff */
.L_x_106:
[----:B------:R-:W-:Y:S05]  /*3660*/  BSYNC B1 ;  /* 0x0000000000017941 */ /* 0x000fea0003800000 */
.L_x_105:
[----:B------:R-:W-:Y:S01]  /*3670*/  @!P3 IMAD R59, R59, R153, R10 ;  /* 0x000000993b3bb224 */ /* 0x000fe200078e020a */
[----:B------:R-:W-:Y:S04]  /*3680*/  BSSY B1, `(.L_x_107) ;  /* 0x0000006000017945 */ /* 0x000fe80003800000 */
[----:B------:R0:W-:Y:S01]  /*3690*/  @!P3 STG.E.U8 desc[UR36][R6.64+0x41], R59 ;  /* 0x0000413b0600b986 */ /* 0x0001e2000c101124 */
[----:B------:R-:W-:Y:S05]  /*36a0*/  @P5 BRA `(.L_x_108) ;  /* 0x00000000000c5947 */ /* 0x000fea0003800000 */
[----:B------:R-:W1:Y:S02]  /*36b0*/  LDG.E.U8 R162, desc[UR36][R2.64+0x48] ;  /* 0x0000482402a27981 */ /* 0x000e64000c1e1100 */
[----:B-1----:R-:W-:-:S05]  /*36c0*/  PRMT R11, R162, 0x8880, RZ ;  /* 0x00008880a20b7816 */ /* 0x002fca00000000ff */
[----:B------:R-:W-:-:S07]  /*36d0*/  IMAD R10, R11, R152, RZ ;  /* 0x000000980b0a7224 */ /* 0x000fce00078e02ff */
.L_x_108:
[----:B------:R-:W-:Y:S05]  /*36e0*/  BSYNC B1 ;  /* 0x0000000000017941 */ /* 0x000fea0003800000 */
.L_x_107:
[----:B-1----:R-:W-:Y:S01]  /*36f0*/  @!P5 IMAD R11, R60, R153, R10 ;  /* 0x000000993c0bd224 */ /* 0x002fe200078e020a */
[----:B------:R-:W-:Y:S04]  /*3700*/  BSSY B1, `(.L_x_109) ;  /* 0x0000006000017945 */ /* 0x000fe80003800000 */
[----:B------:R1:W-:Y:S01]  /*3710*/  @!P5 STG.E.U8 desc[UR36][R4.64+0x48], R11 ;  /* 0x0000480b0400d986 */ /* 0x0003e2000c101124 */
[----:B------:R-:W-:Y:S05]  /*3720*/  @P2 BRA `(.L_x_110) ;  /* 0x00000000000c2947 */ /* 0x000fea0003800000 */
[----:B------:R-:W1:Y:S02]  /*3730*/  LDG.E.U8 R162, desc[UR36][R2.64+0x49] ;  /* 0x0000492402a27981 */ /* 0x000e64000c1e1100 */
[----:B-1----:R-:W-:-:S05]  /*3740*/  PRMT R11, R162, 0x8880, RZ ;  /* 0x00008880a20b7816 */ /* 0x002fca00000000ff */
[----:B------:R-:W-:-:S07]  /*3750*/  IMAD R10, R11, R152, RZ ;  /* 0x000000980b0a7224 */ /* 0x000fce00078e02ff */
.L_x_110:
[----:B------:R-:W-:Y:S05]  /*3760*/  BSYNC B1 ;  /* 0x0000000000017941 */ /* 0x000fea0003800000 */
.L_x_109:
        /* <DEDUP_REMOVED lines=11> */
.L_x_112:
[----:B------:R-:W-:Y:S05]  /*3820*/  BSYNC B1 ;  /* 0x0000000000017941 */ /* 0x000fea0003800000 */
.L_x_111:
[----:B-1----:R-:W-:Y:S01]  /*3830*/  @!P4 IMAD R11, R62, R153, R10 ;  /* 0x000000993e0bc224 */ /* 0x002fe200078e020a */
[----:B------:R-:W-:Y:S04]  /*3840*/  BSSY B1, `(.L_x_113) ;  /* 0x0000006000017945 */ /* 0x000fe80003800000 */
[----:B------:R1:W-:Y:S01]  /*3850*/  @!P4 STG.E.U8 desc[UR36][R6.64+0x48], R11 ;  /* 0x0000480b0600c986 */ /* 0x0003e2000c101124 */
[----:B------:R-:W-:Y:S05]  /*3860*/  @P3 BRA `(.L_x_114) ;  /* 0x00000000000c3947 */ /* 0x000fea0003800000 */
[----:B------:R-:W1:Y:S02]  /*3870*/  LDG.E.U8 R162, desc[UR36][R8.64+0x49] ;  /* 0x0000492408a27981 */ /* 0x000e64000c1e1100 */
[----:B-1----:R-:W-:-:S05]  /*3880*/  PRMT R11, R162, 0x8880, RZ ;  /* 0x00008880a20b7816 */ /* 0x002fca00000000ff */
[----:B------:R-:W-:-:S07]  /*3890*/  IMAD R10, R11, R152, RZ ;  /* 0x000000980b0a7224 */ /* 0x000fce00078e02ff */
.L_x_114:
[----:B------:R-:W-:Y:S05]  /*38a0*/  BSYNC B1 ;  /* 0x0000000000017941 */ /* 0x000fea0003800000 */
.L_x_113:
[----:B------:R-:W-:Y:S01]  /*38b0*/  @!P3 IMAD R63, R63, R153, R10 ;  /* 0x000000993f3fb224 */ /* 0x000fe200078e020a */
[----:B------:R-:W-:Y:S04]  /*38c0*/  BSSY B1, `(.L_x_115) ;  /* 0x0000006000017945 */ /* 0x000fe80003800000 */
[----:B------:R0:W-:Y:S01]  /*38d0*/  @!P3 STG.E.U8 desc[UR36][R6.64+0x49], R63 ;  /* 0x0000493f0600b986 */ /* 0x0001e2000c101124 */
[----:B------:R-:W-:Y:S05]  /*38e0*/  @P5 BRA `(.L_x_116) ;  /* 0x00000000000c5947 */ /* 0x000fea0003800000 */
[----:B------:R-:W1:Y:S02]  /*38f0*/  LDG.E.U8 R162, desc[UR36][R2.64+0x50] ;  /* 0x0000502402a27981 */ /* 0x000e64000c1e1100 */
[----:B-1----:R-:W-:-:S05]  /*3900*/  PRMT R11, R162, 0x8880, RZ ;  /* 0x00008880a20b7816 */ /* 0x002fca00000000ff */
[----:B------:R-:W-:-:S07]  /*3910*/  IMAD R10, R11, R152, RZ ;  /* 0x000000980b0a7224 */ /* 0x000fce00078e02ff */
.L_x_116:
[----:B------:R-:W-:Y:S05]  /*3920*/  BSYNC B1 ;  /* 0x0000000000017941 */ /* 0x000fea0003800000 */
.L_x_115:
[----:B-1----:R-:W-:Y:S01]  /*3930*/  @!P5 IMAD R11, R64, R153, R10 ;  /* 0x00000099400bd224 */ /* 0x002fe200078e020a */
[----:B------:R-:W-:Y:S04]  /*3940*/  BSSY B1, `(.L_x_117) ;  /* 0x0000006000017945 */ /* 0x000fe80003800000 */
[----:B------:R1:W-:Y:S01]  /*3950*/  @!P5 STG.E.U8 desc[UR36][R4.64+0x50], R11 ;  /* 0x0000500b0400d986 */ /* 0x0003e2000c101124 */
[----:B------:R-:W-:Y:S05]  /*3960*/  @P2 BRA `(.L_x_118) ;  /* 0x00000000000c2947 */ /* 0x000fea0003800000 */
[----:B------:R-:W1:Y:S02]  /*3970*/  LDG.E.U8 R162, desc[UR36][R2.64+0x51] ;  /* 0x0000512402a27981 */ /* 0x000e64000c1e1100 */
[----:B-1----:R-:W-:-:S05]  /*3980*/  PRMT R11, R162, 0x8880, RZ ;  /* 0x00008880a20b7816 */ /* 0x002fca00000000ff */
[----:B------:R-:W-:-:S07]  /*3990*/  IMAD R10, R11, R152, RZ ;  /* 0x000000980b0a7224 */ /* 0x000fce00078e02ff */
.L_x_118:
[----:B------:R-:W-:Y:S05]  /*39a0*/  BSYNC B1 ;  /* 0x0000000000017941 */ /* 0x000fea0003800000 */
.L_x_117:
        /* <DEDUP_REMOVED lines=11> */
.L_x_120:
[----:B------:R-:W-:Y:S05]  /*3a60*/  BSYNC B1 ;  /* 0x0000000000017941 */ /* 0x000fea0003800000 */
.L_x_119:
[----:B-1----:R-:W-:Y:S01]  /*3a70*/  @!P4 IMAD R11, R66, R153, R10 ;  /* 0x00000099420bc224 */ /* 0x002fe200078e020a */
[----:B------:R-:W-:Y:S04]  /*3a80*/  BSSY B1, `(.L_x_121) ;  /* 0x0000006000017945 */ /* 0x000fe80003800000 */
[----:B------:R1:W-:Y:S01]  /*3a90*/  @!P4 STG.E.U8 desc[UR36][R6.64+0x50], R11 ;  /* 0x0000500b0600c986 */ /* 0x0003e2000c101124 */
[----:B------:R-:W-:Y:S05]  /*3aa0*/  @P3 BRA `(.L_x_122) ;  /* 0x00000000000c3947 */ /* 0x000fea0003800000 */
[----:B------:R-:W1:Y:S02]  /*3ab0*/  LDG.E.U8 R162, desc[UR36][R8.64+0x51] ;  /* 0x0000512408a27981 */ /* 0x000e64000c1e1100 */
[----:B-1----:R-:W-:-:S05]  /*3ac0*/  PRMT R11, R162, 0x8880, RZ ;  /* 0x00008880a20b7816 */ /* 0x002fca00000000ff */
[----:B------:R-:W-:-:S07]  /*3ad0*/  IMAD R10, R11, R152, RZ ;  /* 0x000000980b0a7224 */ /* 0x000fce00078e02ff */
.L_x_122:
[----:B------:R-:W-:Y:S05]  /*3ae0*/  BSYNC B1 ;  /* 0x0000000000017941 */ /* 0x000fea0003800000 */
.L_x_121:
[----:B------:R-:W-:Y:S01]  /*3af0*/  @!P3 IMAD R67, R67, R153, R10 ;  /* 0x000000994343b224 */ /* 0x000fe200078e020a */
[----:B------:R-:W-:Y:S04]  /*3b00*/  BSSY B1, `(.L_x_123) ;  /* 0x0000006000017945 */ /* 0x000fe80003800000 */
[----:B------:R0:W-:Y:S01]  /*3b10*/  @!P3 STG.E.U8 desc[UR36][R6.64+0x51], R67 ;  /* 0x000051430600b986 */ /* 0x0001e2000c101124 */
[----:B------:R-:W-:Y:S05]  /*3b20*/  @P5 BRA `(.L_x_124) ;  /* 0x00000000000c5947 */ /* 0x000fea0003800000 */
[----:B------:R-:W1:Y:S02]  /*3b30*/  LDG.E.U8 R162, desc[UR36][R2.64+0x58] ;  /* 0x0000582402a27981 */ /* 0x000e64000c1e1100 */
[----:B-1----:R-:W-:-:S05]  /*3b40*/  PRMT R11, R162, 0x8880, RZ ;  /* 0x00008880a20b7816 */ /* 0x002fca00000000ff */
[----:B------:R-:W-:-:S07]  /*3b50*/  IMAD R10, R11, R152, RZ ;  /* 0x000000980b0a7224 */ /* 0x000fce00078e02ff */
.L_x_124:
[----:B------:R-:W-:Y:S05]  /*3b60*/  BSYNC B1 ;  /* 0x0000000000017941 */ /* 0x000fea0003800000 */
.L_x_123:
[----:B-1----:R-:W-:Y:S01]  /*3b70*/  @!P5 IMAD R11, R68, R153, R10 ;  /* 0x00000099440bd224 */ /* 0x002fe200078e020a */
[----:B------:R-:W-:Y:S04]  /*3b80*/  BSSY B1, `(.L_x_125) ;  /* 0x0000006000017945 */ /* 0x000fe80003800000 */
[----:B------:R1:W-:Y:S01]  /*3b90*/  @!P5 STG.E.U8 desc[UR36][R4.64+0x58], R11 ;  /* 0x0000580b0400d986 */ /* 0x0003e2000c101124 */
[----:B------:R-:W-:Y:S05]  /*3ba0*/  @P2 BRA `(.L_x_126) ;  /* 0x00000000000c2947 */ /* 0x000fea0003800000 */
[----:B------:R-:W1:Y:S02]  /*3bb0*/  LDG.E.U8 R162, desc[UR36][R2.64+0x59] ;  /* 0x0000592402a27981 */ /* 0x000e64000c1e1100 */
[----:B-1----:R-:W-:-:S05]  /*3bc0*/  PRMT R11, R162, 0x8880, RZ ;  /* 0x00008880a20b7816 */ /* 0x002fca00000000ff */
[----:B------:R-:W-:-:S07]  /*3bd0*/  IMAD R10, R11, R152, RZ ;  /* 0x000000980b0a7224 */ /* 0x000fce00078e02ff */
.L_x_126:
[----:B------:R-:W-:Y:S05]  /*3be0*/  BSYNC B1 ;  /* 0x0000000000017941 */ /* 0x000fea0003800000 */
.L_x_125:
        /* <DEDUP_REMOVED lines=11> */
.L_x_128:
[----:B------:R-:W-:Y:S05]  /*3ca0*/  BSYNC B1 ;  /* 0x0000000000017941 */ /* 0x000fea0003800000 */
.L_x_127:
[----:B-1----:R-:W-:Y:S01]  /*3cb0*/  @!P4 IMAD R11, R70, R153, R10 ;  /* 0x00000099460bc224 */ /* 0x002fe200078e020a */
[----:B------:R-:W-:Y:S04]  /*3cc0*/  BSSY B1, `(.L_x_129) ;  /* 0x0000006000017945 */ /* 0x000fe80003800000 */
[----:B------:R1:W-:Y:S01]  /*3cd0*/  @!P4 STG.E.U8 desc[UR36][R6.64+0x58], R11 ;  /* 0x0000580b0600c986 */ /* 0x0003e2000c101124 */
[----:B------:R-:W-:Y:S05]  /*3ce0*/  @P3 BRA `(.L_x_130) ;  /* 0x00000000000c3947 */ /* 0x000fea0003800000 */
[----:B------:R-:W1:Y:S02]  /*3cf0*/  LDG.E.U8 R162, desc[UR36][R8.64+0x59] ;  /* 0x0000592408a27981 */ /* 0x000e64000c1e1100 */
[----:B-1----:R-:W-:-:S05]  /*3d00*/  PRMT R11, R162, 0x8880, RZ ;  /* 0x00008880a20b7816 */ /* 0x002fca00000000ff */
[----:B------:R-:W-:-:S07]  /*3d10*/  IMAD R10, R11, R152, RZ ;  /* 0x000000980b0a7224 */ /* 0x000fce00078e02ff */
.L_x_130:
[----:B------:R-:W-:Y:S05]  /*3d20*/  BSYNC B1 ;  /* 0x0000000000017941 */ /* 0x000fea0003800000 */
.L_x_129:
[----:B------:R-:W-:Y:S01]  /*3d30*/  @!P3 IMAD R71, R71, R153, R10 ;  /* 0x000000994747b224 */ /* 0x000fe200078e020a */
[----:B------:R-:W-:Y:S04]  /*3d40*/  BSSY B1, `(.L_x_131) ;  /* 0x0000006000017945 */ /* 0x000fe80003800000 */
[----:B------:R0:W-:Y:S01]  /*3d50*/  @!P3 STG.E.U8 desc[UR36][R6.64+0x59], R71 ;  /* 0x000059470600b986 */ /* 0x0001e2000c101124 */
[----:B------:R-:W-:Y:S05]  /*3d60*/  @P5 BRA `(.L_x_132) ;  /* 0x00000000000c5947 */ /* 0x000fea0003800000 */
[----:B------:R-:W1:Y:S02]  /*3d70*/  LDG.E.U8 R162, desc[UR36][R2.64+0x60] ;  /* 0x0000602402a27981 */ /* 0x000e64000c1e1100 */
[----:B-1----:R-:W-:-:S05]  /*3d80*/  PRMT R11, R162, 0x8880, RZ ;  /* 0x00008880a20b7816 */ /* 0x002fca00000000ff */
[----:B------:R-:W-:-:S07]  /*3d90*/  IMAD R10, R11, R152, RZ ;  /* 0x000000980b0a7224 */ /* 0x000fce00078e02ff */
.L_x_132:
[----:B------:R-:W-:Y:S05]  /*3da0*/  BSYNC B1 ;  /* 0x0000000000017941 */ /* 0x000fea0003800000 */
.L_x_131:
[----:B-1----:R-:W-:Y:S01]  /*3db0*/  @!P5 IMAD R11, R72, R153, R10 ;  /* 0x00000099480bd224 */ /* 0x002fe200078e020a */
[----:B------:R-:W-:Y:S04]  /*3dc0*/  BSSY B1, `(.L_x_133) ;  /* 0x0000006000017945 */ /* 0x000fe80003800000 */
[----:B------:R1:W-:Y:S01]  /*3dd0*/  @!P5 STG.E.U8 desc[UR36][R4.64+0x60], R11 ;  /* 0x0000600b0400d986 */ /* 0x0003e2000c101124 */
[----:B------:R-:W-:Y:S05]  /*3de0*/  @P2 BRA `(.L_x_134) ;  /* 0x00000000000c2947 */ /* 0x000fea0003800000 */
[----:B------:R-:W1:Y:S02]  /*3df0*/  LDG.E.U8 R162, desc[UR36][R2.64+0x61] ;  /* 0x0000612402a27981 */ /* 0x000e64000c1e1100 */
[----:B-1----:R-:W-:-:S05]  /*3e00*/  PRMT R11, R162, 0x8880, RZ ;  /* 0x00008880a20b7816 */ /* 0x002fca00000000ff */
[----:B------:R-:W-:-:S07]  /*3e10*/  IMAD R10, R11, R152, RZ ;  /* 0x000000980b0a7224 */ /* 0x000fce00078e02ff */
.L_x_134:
[----:B------:R-:W-:Y:S05]  /*3e20*/  BSYNC B1 ;  /* 0x0000000000017941 */ /* 0x000fea0003800000 */
.L_x_133:
        /* <DEDUP_REMOVED lines=11> */
.L_x_136:
[----:B------:R-:W-:Y:S05]  /*3ee0*/  BSYNC B1 ;  /* 0x0000000000017941 */ /* 0x000fea0003800000 */
.L_x_135:
[----:B-1----:R-:W-:Y:S01]  /*3ef0*/  @!P4 IMAD R11, R74, R153, R10 ;  /* 0x000000994a0bc224 */ /* 0x002fe200078e020a */
[----:B------:R-:W-:Y:S04]  /*3f00*/  BSSY B1, `(.L_x_137) ;  /* 0x0000006000017945 */ /* 0x000fe80003800000 */
[----:B------:R1:W-:Y:S01]  /*3f10*/  @!P4 STG.E.U8 desc[UR36][R6.64+0x60], R11 ;  /* 0x0000600b0600c986 */ /* 0x0003e2000c101124 */
[----:B------:R-:W-:Y:S05]  /*3f20*/  @P3 BRA `(.L_x_138) ;  /* 0x00000000000c3947 */ /* 0x000fea0003800000 */
[----:B------:R-:W1:Y:S02]  /*3f30*/  LDG.E.U8 R162, desc[UR36][R8.64+0x61] ;  /* 0x0000612408a27981 */ /* 0x000e64000c1e1100 */
[----:B-1----:R-:W-:-:S05]  /*3f40*/  PRMT R11, R162, 0x8880, RZ ;  /* 0x00008880a20b7816 */ /* 0x002fca00000000ff */
[----:B------:R-:W-:-:S07]  /*3f50*/  IMAD R10, R11, R152, RZ ;  /* 0x000000980b0a7224 */ /* 0x000fce00078e02ff */
.L_x_138:
[----:B------:R-:W-:Y:S05]  /*3f60*/  BSYNC B1 ;  /* 0x0000000000017941 */ /* 0x000fea0003800000 */
.L_x_137:
[----:B------:R-:W-:Y:S01]  /*3f70*/  @!P3 IMAD R75, R75, R153, R10 ;  /* 0x000000994b4bb224 */ /* 0x000fe200078e020a */
[----:B------:R-:W-:Y:S04]  /*3f80*/  BSSY B1, `(.L_x_139) ;  /* 0x0000006000017945 */ /* 0x000fe80003800000 */
[----:B------:R0:W-:Y:S01]  /*3f90*/  @!P3 STG.E.U8 desc[UR36][R6.64+0x61], R75 ;  /* 0x0000614b0600b986 */ /* 0x0001e2000c101124 */
[----:B------:R-:W-:Y:S05]  /*3fa0*/  @P5 BRA `(.L_x_140) ;  /* 0x00000000000c5947 */ /* 0x000fea0003800000 */
[----:B------:R-:W1:Y:S02]  /*3fb0*/  LDG.E.U8 R162, desc[UR36][R2.64+0x68] ;  /* 0x0000682402a27981 */ /* 0x000e64000c1e1100 */
[----:B-1----:R-:W-:-:S05]  /*3fc0*/  PRMT R11, R162, 0x8880, RZ ;  /* 0x00008880a20b7816 */ /* 0x002fca00000000ff */
[----:B------:R-:W-:-:S07]  /*3fd0*/  IMAD R10, R11, R152, RZ ;  /* 0x000000980b0a7224 */ /* 0x000fce00078e02ff */
.L_x_140:
[----:B------:R-:W-:Y:S05]  /*3fe0*/  BSYNC B1 ;  /* 0x0000000000017941 */ /* 0x000fea0003800000 */
.L_x_139:
[----:B-1----:R-:W-:Y:S01]  /*3ff0*/  @!P5 IMAD R11, R76, R153, R10 ;  /* 0x000000994c0bd224 */ /* 0x002fe200078e020a */
[----:B------:R-:W-:Y:S04]  /*4000*/  BSSY B1, `(.L_x_141) ;  /* 0x0000006000017945 */ /* 0x000fe80003800000 */
[----:B------:R1:W-:Y:S01]  /*4010*/  @!P5 STG.E.U8 desc[UR36][R4.64+0x68], R11 ;  /* 0x0000680b0400d986 */ /* 0x0003e2000c101124 */
[----:B------:R-:W-:Y:S05]  /*4020*/  @P2 BRA `(.L_x_142) ;  /* 0x00000000000c2947 */ /* 0x000fea0003800000 */
[----:B------:R-:W1:Y:S02]  /*4030*/  LDG.E.U8 R162, desc[UR36][R2.64+0x69] ;  /* 0x0000692402a27981 */ /* 0x000e64000c1e1100 */
[----:B-1----:R-:W-:-:S05]  /*4040*/  PRMT R11, R162, 0x8880, RZ ;  /* 0x00008880a20b7816 */ /* 0x002fca00000000ff */
[----:B------:R-:W-:-:S07]  /*4050*/  IMAD R10, R11, R152, RZ ;  /* 0x000000980b0a7224 */ /* 0x000fce00078e02ff */
.L_x_142:
[----:B------:R-:W-:Y:S05]  /*4060*/  BSYNC B1 ;  /* 0x0000000000017941 */ /* 0x000fea0003800000 */
.L_x_141:
        /* <DEDUP_REMOVED lines=11> */
.L_x_144:
[----:B------:R-:W-:Y:S05]  /*4120*/  BSYNC B1 ;  /* 0x0000000000017941 */ /* 0x000fea0003800000 */
.L_x_143:
[----:B-1----:R-:W-:Y:S01]  /*4130*/  @!P4 IMAD R11, R78, R153, R10 ;  /* 0x000000994e0bc224 */ /* 0x002fe200078e020a */
[----:B------:R-:W-:Y:S04]  /*4140*/  BSSY B1, `(.L_x_145) ;  /* 0x0000006000017945 */ /* 0x000fe80003800000 */
[----:B------:R1:W-:Y:S01]  /*4150*/  @!P4 STG.E.U8 desc[UR36][R6.64+0x68], R11 ;  /* 0x0000680b0600c986 */ /* 0x0003e2000c101124 */
[----:B------:R-:W-:Y:S05]  /*4160*/  @P3 BRA `(.L_x_146) ;  /* 0x00000000000c3947 */ /* 0x000fea0003800000 */
[----:B------:R-:W1:Y:S02]  /*4170*/  LDG.E.U8 R162, desc[UR36][R8.64+0x69] ;  /* 0x0000692408a27981 */ /* 0x000e64000c1e1100 */
[----:B-1----:R-:W-:-:S05]  /*4180*/  PRMT R11, R162, 0x8880, RZ ;  /* 0x00008880a20b7816 */ /* 0x002fca00000000ff */
[----:B------:R-:W-:-:S07]  /*4190*/  IMAD R10, R11, R152, RZ ;  /* 0x000000980b0a7224 */ /* 0x000fce00078e02ff */
.L_x_146:
[----:B------:R-:W-:Y:S05]  /*41a0*/  BSYNC B1 ;  /* 0x0000000000017941 */ /* 0x000fea0003800000 */
.L_x_145:
[----:B------:R-:W-:Y:S01]  /*41b0*/  @!P3 IMAD R79, R79, R153, R10 ;  /* 0x000000994f4fb224 */ /* 0x000fe200078e020a */
[----:B------:R-:W-:Y:S04]  /*41c0*/  BSSY B1, `(.L_x_147) ;  /* 0x0000006000017945 */ /* 0x000fe80003800000 */
[----:B------:R0:W-:Y:S01]  /*41d0*/  @!P3 STG.E.U8 desc[UR36][R6.64+0x69], R79 ;  /* 0x0000694f0600b986 */ /* 0x0001e2000c101124 */
[----:B------:R-:W-:Y:S05]  /*41e0*/  @P5 BRA `(.L_x_148) ;  /* 0x00000000000c5947 */ /* 0x000fea0003800000 */
[----:B------:R-:W1:Y:S02]  /*41f0*/  LDG.E.U8 R162, desc[UR36][R2.64+0x70] ;  /* 0x0000702402a27981 */ /* 0x000e64000c1e1100 */
[----:B-1----:R-:W-:-:S05]  /*4200*/  PRMT R11, R162, 0x8880, RZ ;  /* 0x00008880a20b7816 */ /* 0x002fca00000000ff */
[----:B------:R-:W-:-:S07]  /*4210*/  IMAD R10, R11, R152, RZ ;  /* 0x000000980b0a7224 */ /* 0x000fce00078e02ff */
.L_x_148:
[----:B------:R-:W-:Y:S05]  /*4220*/  BSYNC B1 ;  /* 0x0000000000017941 */ /* 0x000fea0003800000 */
.L_x_147:
[----:B-1----:R-:W-:Y:S01]  /*4230*/  @!P5 IMAD R11, R80, R153, R10 ;  /* 0x00000099500bd224 */ /* 0x002fe200078e020a */
[----:B------:R-:W-:Y:S04]  /*4240*/  BSSY B1, `(.L_x_149) ;  /* 0x0000006000017945 */ /* 0x000fe80003800000 */
[----:B------:R1:W-:Y:S01]  /*4250*/  @!P5 STG.E.U8 desc[UR36][R4.64+0x70], R11 ;  /* 0x0000700b0400d986 */ /* 0x0003e2000c101124 */
[----:B------:R-:W-:Y:S05]  /*4260*/  @P2 BRA `(.L_x_150) ;  /* 0x00000000000c2947 */ /* 0x000fea0003800000 */
[----:B------:R-:W1:Y:S02]  /*4270*/  LDG.E.U8 R162, desc[UR36][R2.64+0x71] ;  /* 0x0000712402a27981 */ /* 0x000e64000c1e1100 */
[----:B-1----:R-:W-:-:S05]  /*4280*/  PRMT R11, R162, 0x8880, RZ ;  /* 0x00008880a20b7816 */ /* 0x002fca00000000ff */
[----:B------:R-:W-:-:S07]  /*4290*/  IMAD R10, R11, R152, RZ ;  /* 0x000000980b0a7224 */ /* 0x000fce00078e02ff */
.L_x_150:
[----:B------:R-:W-:Y:S05]  /*42a0*/  BSYNC B1 ;  /* 0x0000000000017941 */ /* 0x000fea0003800000 */
.L_x_149:
        /* <DEDUP_REMOVED lines=11> */
.L_x_152:
[----:B------:R-:W-:Y:S05]  /*4360*/  BSYNC B1 ;  /* 0x0000000000017941 */ /* 0x000fea0003800000 */
.L_x_151:
[----:B-1----:R-:W-:Y:S01]  /*4370*/  @!P4 IMAD R11, R82, R153, R10 ;  /* 0x00000099520bc224 */ /* 0x002fe200078e020a */
[----:B------:R-:W-:Y:S04]  /*4380*/  BSSY B1, `(.L_x_153) ;  /* 0x0000006000017945 */ /* 0x000fe80003800000 */
[----:B------:R1:W-:Y:S01]  /*4390*/  @!P4 STG.E.U8 desc[UR36][R6.64+0x70], R11 ;  /* 0x0000700b0600c986 */ /* 0x0003e2000c101124 */
[----:B------:R-:W-:Y:S05]  /*43a0*/  @P3 BRA `(.L_x_154) ;  /* 0x00000000000c3947 */ /* 0x000fea0003800000 */
[----:B------:R-:W1:Y:S02]  /*43b0*/  LDG.E.U8 R162, desc[UR36][R8.64+0x71] ;  /* 0x0000712408a27981 */ /* 0x000e64000c1e1100 */
[----:B-1----:R-:W-:-:S05]  /*43c0*/  PRMT R11, R162, 0x8880, RZ ;  /* 0x00008880a20b7816 */ /* 0x002fca00000000ff */
[----:B------:R-:W-:-:S07]  /*43d0*/  IMAD R10, R11, R152, RZ ;  /* 0x000000980b0a7224 */ /* 0x000fce00078e02ff */
.L_x_154:
[----:B------:R-:W-:Y:S05]  /*43e0*/  BSYNC B1 ;  /* 0x0000000000017941 */ /* 0x000fea0003800000 */
.L_x_153:
[----:B------:R-:W-:Y:S01]  /*43f0*/  @!P3 IMAD R83, R83, R153, R10 ;  /* 0x000000995353b224 */ /* 0x000fe200078e020a */
[----:B------:R-:W-:Y:S04]  /*4400*/  BSSY B1, `(.L_x_155) ;  /* 0x0000006000017945 */ /* 0x000fe80003800000 */
[----:B------:R0:W-:Y:S01]  /*4410*/  @!P3 STG.E.U8 desc[UR36][R6.64+0x71], R83 ;  /* 0x000071530600b986 */ /* 0x0001e2000c101124 */
[----:B------:R-:W-:Y:S05]  /*4420*/  @P5 BRA `(.L_x_156) ;  /* 0x00000000000c5947 */ /* 0x000fea0003800000 */
[----:B------:R-:W1:Y:S02]  /*4430*/  LDG.E.U8 R162, desc[UR36][R2.64+0x78] ;  /* 0x0000782402a27981 */ /* 0x000e64000c1e1100 */
[----:B-1----:R-:W-:-:S05]  /*4440*/  PRMT R11, R162, 0x8880, RZ ;  /* 0x00008880a20b7816 */ /* 0x002fca00000000ff */
[----:B------:R-:W-:-:S07]  /*4450*/  IMAD R10, R11, R152, RZ ;  /* 0x000000980b0a7224 */ /* 0x000fce00078e02ff */
.L_x_156:
[----:B------:R-:W-:Y:S05]  /*4460*/  BSYNC B1 ;  /* 0x0000000000017941 */ /* 0x000fea0003800000 */
.L_x_155:
[----:B-1----:R-:W-:Y:S01]  /*4470*/  @!P5 IMAD R11, R84, R153, R10 ;  /* 0x00000099540bd224 */ /* 0x002fe200078e020a */
[----:B------:R-:W-:Y:S04]  /*4480*/  BSSY B1, `(.L_x_157) ;  /* 0x0000006000017945 */ /* 0x000fe80003800000 */
[----:B------:R1:W-:Y:S01]  /*4490*/  @!P5 STG.E.U8 desc[UR36][R4.64+0x78], R11 ;  /* 0x0000780b0400d986 */ /* 0x0003e2000c101124 */
[----:B------:R-:W-:Y:S05]  /*44a0*/  @P2 BRA `(.L_x_158) ;  /* 0x00000000000c2947 */ /* 0x000fea0003800000 */
[----:B------:R-:W1:Y:S02]  /*44b0*/  LDG.E.U8 R162, desc[UR36][R2.64+0x79] ;  /* 0x0000792402a27981 */ /* 0x000e64000c1e1100 */
[----:B-1----:R-:W-:-:S05]  /*44c0*/  PRMT R11, R162, 0x8880, RZ ;  /* 0x00008880a20b7816 */ /* 0x002fca00000000ff */
[----:B------:R-:W-:-:S07]  /*44d0*/  IMAD R10, R11, R152, RZ ;  /* 0x000000980b0a7224 */ /* 0x000fce00078e02ff */
.L_x_158:
[----:B------:R-:W-:Y:S05]  /*44e0*/  BSYNC B1 ;  /* 0x0000000000017941 */ /* 0x000fea0003800000 */
.L_x_157:
        /* <DEDUP_REMOVED lines=11> */
.L_x_160:
[----:B------:R-:W-:Y:S05]  /*45a0*/  BSYNC B1 ;  /* 0x0000000000017941 */ /* 0x000fea0003800000 */
.L_x_159:
[----:B-1----:R-:W-:Y:S01]  /*45b0*/  @!P4 IMAD R11, R86, R153, R10 ;  /* 0x00000099560bc224 */ /* 0x002fe200078e020a */
[----:B------:R-:W-:Y:S04]  /*45c0*/  BSSY B1, `(.L_x_161) ;  /* 0x0000006000017945 */ /* 0x000fe80003800000 */
[----:B------:R1:W-:Y:S01]  /*45d0*/  @!P4 STG.E.U8 desc[UR36][R6.64+0x78], R11 ;  /* 0x0000780b0600c986 */ /* 0x0003e2000c101124 */
[----:B------:R-:W-:Y:S05]  /*45e0*/  @P3 BRA `(.L_x_162) ;  /* 0x00000000000c3947 */ /* 0x000fea0003800000 */
[----:B------:R-:W1:Y:S02]  /*45f0*/  LDG.E.U8 R162, desc[UR36][R8.64+0x79] ;  /* 0x0000792408a27981 */ /* 0x000e64000c1e1100 */
[----:B-1----:R-:W-:-:S05]  /*4600*/  PRMT R11, R162, 0x8880, RZ ;  /* 0x00008880a20b7816 */ /* 0x002fca00000000ff */
[----:B------:R-:W-:-:S07]  /*4610*/  IMAD R10, R11, R152, RZ ;  /* 0x000000980b0a7224 */ /* 0x000fce00078e02ff */
.L_x_162:
[----:B------:R-:W-:Y:S05]  /*4620*/  BSYNC B1 ;  /* 0x0000000000017941 */ /* 0x000fea0003800000 */
.L_x_161:
[----:B------:R-:W-:Y:S01]  /*4630*/  @!P3 IMAD R87, R87, R153, R10 ;  /* 0x000000995757b224 */ /* 0x000fe200078e020a */
[----:B------:R-:W-:Y:S04]  /*4640*/  BSSY B1, `(.L_x_163) ;  /* 0x0000006000017945 */ /* 0x000fe80003800000 */
[----:B------:R0:W-:Y:S01]  /*4650*/  @!P3 STG.E.U8 desc[UR36][R6.64+0x79], R87 ;  /* 0x000079570600b986 */ /* 0x0001e2000c101124 */
[----:B------:R-:W-:Y:S05]  /*4660*/  @P5 BRA `(.L_x_164) ;  /* 0x00000000000c5947 */ /* 0x000fea0003800000 */
[----:B------:R-:W1:Y:S02]  /*4670*/  LDG.E.U8 R162, desc[UR36][R2.64+0x80] ;  /* 0x0000802402a27981 */ /* 0x000e64000c1e1100 */
[----:B-1----:R-:W-:-:S05]  /*4680*/  PRMT R11, R162, 0x8880, RZ ;  /* 0x00008880a20b7816 */ /* 0x002fca00000000ff */
[----:B------:R-:W-:-:S07]  /*4690*/  IMAD R10, R11, R152, RZ ;  /* 0x000000980b0a7224 */ /* 0x000fce00078e02ff */
.L_x_164:
[----:B------:R-:W-:Y:S05]  /*46a0*/  BSYNC B1 ;  /* 0x0000000000017941 */ /* 0x000fea0003800000 */
.L_x_163:
[----:B-1----:R-:W-:Y:S01]  /*46b0*/  @!P5 IMAD R11, R88, R153, R10 ;  /* 0x00000099580bd224 */ /* 0x002fe200078e020a */
[----:B------:R-:W-:Y:S04]  /*46c0*/  BSSY B1, `(.L_x_165) ;  /* 0x0000006000017945 */ /* 0x000fe80003800000 */
[----:B------:R1:W-:Y:S01]  /*46d0*/  @!P5 STG.E.U8 desc[UR36][R4.64+0x80], R11 ;  /* 0x0000800b0400d986 */ /* 0x0003e2000c101124 */
[----:B------:R-:W-:Y:S05]  /*46e0*/  @P2 BRA `(.L_x_166) ;  /* 0x00000000000c2947 */ /* 0x000fea0003800000 */
[----:B------:R-:W1:Y:S02]  /*46f0*/  LDG.E.U8 R162, desc[UR36][R2.64+0x81] ;  /* 0x0000812402a27981 */ /* 0x000e64000c1e1100 */
[----:B-1----:R-:W-:-:S05]  /*4700*/  PRMT R11, R162, 0x8880, RZ ;  /* 0x00008880a20b7816 */ /* 0x002fca00000000ff */
[----:B------:R-:W-:-:S07]  /*4710*/  IMAD R10, R11, R152, RZ ;  /* 0x000000980b0a7224 */ /* 0x000fce00078e02ff */
.L_x_166:
[----:B------:R-:W-:Y:S05]  /*4720*/  BSYNC B1 ;  /* 0x0000000000017941 */ /* 0x000fea0003800000 */
.L_x_165:
        /* <DEDUP_REMOVED lines=11> */
.L_x_168:
[----:B------:R-:W-:Y:S05]  /*47e0*/  BSYNC B1 ;  /* 0x0000000000017941 */ /* 0x000fea0003800000 */
.L_x_167:
[----:B-1----:R-:W-:Y:S01]  /*47f0*/  @!P4 IMAD R11, R90, R153, R10 ;  /* 0x000000995a0bc224 */ /* 0x002fe200078e020a */
[----:B------:R-:W-:Y:S04]  /*4800*/  BSSY B1, `(.L_x_169) ;  /* 0x0000006000017945 */ /* 0x000fe80003800000 */
[----:B------:R1:W-:Y:S01]  /*4810*/  @!P4 STG.E.U8 desc[UR36][R6.64+0x80], R11 ;  /* 0x0000800b0600c986 */ /* 0x0003e2000c101124 */
[----:B------:R-:W-:Y:S05]  /*4820*/  @P3 BRA `(.L_x_170) ;  /* 0x00000000000c3947 */ /* 0x000fea0003800000 */
[----:B------:R-:W1:Y:S02]  /*4830*/  LDG.E.U8 R162, desc[UR36][R8.64+0x81] ;  /* 0x0000812408a27981 */ /* 0x000e64000c1e1100 */
[----:B-1----:R-:W-:-:S05]  /*4840*/  PRMT R11, R162, 0x8880, RZ ;  /* 0x00008880a20b7816 */ /* 0x002fca00000000ff */
[----:B------:R-:W-:-:S07]  /*4850*/  IMAD R10, R11, R152, RZ ;  /* 0x000000980b0a7224 */ /* 0x000fce00078e02ff */
.L_x_170:
[----:B------:R-:W-:Y:S05]  /*4860*/  BSYNC B1 ;  /* 0x0000000000017941 */ /* 0x000fea0003800000 */
.L_x_169:
[----:B------:R-:W-:Y:S01]  /*4870*/  @!P3 IMAD R91, R91, R153, R10 ;  /* 0x000000995b5bb224 */ /* 0x000fe200078e020a */
[----:B------:R-:W-:Y:S04]  /*4880*/  BSSY B1, `(.L_x_171) ;  /* 0x0000006000017945 */ /* 0x000fe80003800000 */
[----:B------:R0:W-:Y:S01]  /*4890*/  @!P3 STG.E.U8 desc[UR36][R6.64+0x81], R91 ;  /* 0x0000815b0600b986 */ /* 0x0001e2000c101124 */
[----:B------:R-:W-:Y:S05]  /*48a0*/  @P5 BRA `(.L_x_172) ;  /* 0x00000000000c5947 */ /* 0x000fea0003800000 */
[----:B------:R-:W1:Y:S02]  /*48b0*/  LDG.E.U8 R162, desc[UR36][R2.64+0x88] ;  /* 0x0000882402a27981 */ /* 0x000e64000c1e1100 */
[----:B-1----:R-:W-:-:S05]  /*48c0*/  PRMT R11, R162, 0x8880, RZ ;  /* 0x00008880a20b7816 */ /* 0x002fca00000000ff */
[----:B------:R-:W-:-:S07]  /*48d0*/  IMAD R10, R11, R152, RZ ;  /* 0x000000980b0a7224 */ /* 0x000fce00078e02ff */
.L_x_172:
[----:B------:R-:W-:Y:S05]  /*48e0*/  BSYNC B1 ;  /* 0x0000000000017941 */ /* 0x000fea0003800000 */
.L_x_171:
[----:B-1----:R-:W-:Y:S01]  /*48f0*/  @!P5 IMAD R11, R92, R153, R10 ;  /* 0x000000995c0bd224 */ /* 0x002fe200078e020a */
[----:B------:R-:W-:Y:S04]  /*4900*/  BSSY B1, `(.L_x_173) ;  /* 0x0000006000017945 */ /* 0x000fe80003800000 */
[----:B------:R1:W-:Y:S01]  /*4910*/  @!P5 STG.E.U8 desc[UR36][R4.64+0x88], R11 ;  /* 0x0000880b0400d986 */ /* 0x0003e2000c101124 */
[----:B------:R-:W-:Y:S05]  /*4920*/  @P2 BRA `(.L_x_174) ;  /* 0x00000000000c2947 */ /* 0x000fea0003800000 */
[----:B------:R-:W1:Y:S02]  /*4930*/  LDG.E.U8 R162, desc[UR36][R2.64+0x89] ;  /* 0x0000892402a27981 */ /* 0x000e64000c1e1100 */
[----:B-1----:R-:W-:-:S05]  /*4940*/  PRMT R11, R162, 0x8880, RZ ;  /* 0x00008880a20b7816 */ /* 0x002fca00000000ff */
[----:B------:R-:W-:-:S07]  /*4950*/  IMAD R10, R11, R152, RZ ;  /* 0x000000980b0a7224 */ /* 0x000fce00078e02ff */
.L_x_174:
[----:B------:R-:W-:Y:S05]  /*4960*/  BSYNC B1 ;  /* 0x0000000000017941 */ /* 0x000fea0003800000 */
.L_x_173:
        /* <DEDUP_REMOVED lines=11> */
.L_x_176:
[----:B------:R-:W-:Y:S05]  /*4a20*/  BSYNC B1 ;  /* 0x0000000000017941 */ /* 0x000fea0003800000 */
.L_x_175:
[----:B-1----:R-:W-:Y:S01]  /*4a30*/  @!P4 IMAD R11, R94, R153, R10 ;  /* 0x000000995e0bc224 */ /* 0x002fe200078e020a */
[----:B------:R-:W-:Y:S04]  /*4a40*/  BSSY B1, `(.L_x_177) ;  /* 0x0000006000017945 */ /* 0x000fe80003800000 */
[----:B------:R1:W-:Y:S01]  /*4a50*/  @!P4 STG.E.U8 desc[UR36][R6.64+0x88], R11 ;  /* 0x0000880b0600c986 */ /* 0x0003e2000c101124 */
[----:B------:R-:W-:Y:S05]  /*4a60*/  @P3 BRA `(.L_x_178) ;  /* 0x00000000000c3947 */ /* 0x000fea0003800000 */
[----:B------:R-:W1:Y:S02]  /*4a70*/  LDG.E.U8 R162, desc[UR36][R8.64+0x89] ;  /* 0x0000892408a27981 */ /* 0x000e64000c1e1100 */
[----:B-1----:R-:W-:-:S05]  /*4a80*/  PRMT R11, R162, 0x8880, RZ ;  /* 0x00008880a20b7816 */ /* 0x002fca00000000ff */
[----:B------:R-:W-:-:S07]  /*4a90*/  IMAD R10, R11, R152, RZ ;  /* 0x000000980b0a7224 */ /* 0x000fce00078e02ff */
.L_x_178:
[----:B------:R-:W-:Y:S05]  /*4aa0*/  BSYNC B1 ;  /* 0x0000000000017941 */ /* 0x000fea0003800000 */
.L_x_177:
[----:B------:R-:W-:Y:S01]  /*4ab0*/  @!P3 IMAD R95, R95, R153, R10 ;  /* 0x000000995f5fb224 */ /* 0x000fe200078e020a */
[----:B------:R-:W-:Y:S04]  /*4ac0*/  BSSY B1, `(.L_x_179) ;  /* 0x0000006000017945 */ /* 0x000fe80003800000 */
[----:B------:R0:W-:Y:S01]  /*4ad0*/  @!P3 STG.E.U8 desc[UR36][R6.64+0x89], R95 ;  /* 0x0000895f0600b986 */ /* 0x0001e2000c101124 */
[----:B------:R-:W-:Y:S05]  /*4ae0*/  @P5 BRA `(.L_x_180) ;  /* 0x00000000000c5947 */ /* 0x000fea0003800000 */
[----:B------:R-:W1:Y:S02]  /*4af0*/  LDG.E.U8 R162, desc[UR36][R2.64+0x90] ;  /* 0x0000902402a27981 */ /* 0x000e64000c1e1100 */
[----:B-1----:R-:W-:-:S05]  /*4b00*/  PRMT R11, R162, 0x8880, RZ ;  /* 0x00008880a20b7816 */ /* 0x002fca00000000ff */
[----:B------:R-:W-:-:S07]  /*4b10*/  IMAD R10, R11, R152, RZ ;  /* 0x000000980b0a7224 */ /* 0x000fce00078e02ff */
.L_x_180:
[----:B------:R-:W-:Y:S05]  /*4b20*/  BSYNC B1 ;  /* 0x0000000000017941 */ /* 0x000fea0003800000 */
.L_x_179:
[----:B-1----:R-:W-:Y:S01]  /*4b30*/  @!P5 IMAD R11, R96, R153, R10 ;  /* 0x00000099600bd224 */ /* 0x002fe200078e020a */
[----:B------:R-:W-:Y:S04]  /*4b40*/  BSSY B1, `(.L_x_181) ;  /* 0x0000006000017945 */ /* 0x000fe80003800000 */
[----:B------:R1:W-:Y:S01]  /*4b50*/  @!P5 STG.E.U8 desc[UR36][R4.64+0x90], R11 ;  /* 0x0000900b0400d986 */ /* 0x0003e2000c101124 */
[----:B------:R-:W-:Y:S05]  /*4b60*/  @P2 BRA `(.L_x_182) ;  /* 0x00000000000c2947 */ /* 0x000fea0003800000 */
[----:B------:R-:W1:Y:S02]  /*4b70*/  LDG.E.U8 R162, desc[UR36][R2.64+0x91] ;  /* 0x0000912402a27981 */ /* 0x000e64000c1e1100 */
[----:B-1----:R-:W-:-:S05]  /*4b80*/  PRMT R11, R162, 0x8880, RZ ;  /* 0x00008880a20b7816 */ /* 0x002fca00000000ff */
[----:B------:R-:W-:-:S07]  /*4b90*/  IMAD R10, R11, R152, RZ ;  /* 0x000000980b0a7224 */ /* 0x000fce00078e02ff */
.L_x_182:
[----:B------:R-:W-:Y:S05]  /*4ba0*/  BSYNC B1 ;  /* 0x0000000000017941 */ /* 0x000fea0003800000 */
.L_x_181:
        /* <DEDUP_REMOVED lines=11> */
.L_x_184:
[----:B------:R-:W-:Y:S05]  /*4c60*/  BSYNC B1 ;  /* 0x0000000000017941 */ /* 0x000fea0003800000 */
.L_x_183:
[----:B-1----:R-:W-:Y:S01]  /*4c70*/  @!P4 IMAD R11, R98, R153, R10 ;  /* 0x00000099620bc224 */ /* 0x002fe200078e020a */
[----:B------:R-:W-:Y:S04]  /*4c80*/  BSSY B1, `(.L_x_185) ;  /* 0x0000006000017945 */ /* 0x000fe80003800000 */
[----:B------:R1:W-:Y:S01]  /*4c90*/  @!P4 STG.E.U8 desc[UR36][R6.64+0x90], R11 ;  /* 0x0000900b0600c986 */ /* 0x0003e2000c101124 */
[----:B------:R-:W-:Y:S05]  /*4ca0*/  @P3 BRA `(.L_x_186) ;  /* 0x00000000000c3947 */ /* 0x000fea0003800000 */
[----:B------:R-:W1:Y:S02]  /*4cb0*/  LDG.E.U8 R162, desc[UR36][R8.64+0x91] ;  /* 0x0000912408a27981 */ /* 0x000e64000c1e1100 */
[----:B-1----:R-:W-:-:S05]  /*4cc0*/  PRMT R11, R162, 0x8880, RZ ;  /* 0x00008880a20b7816 */ /* 0x002fca00000000ff */
[----:B------:R-:W-:-:S07]  /*4cd0*/  IMAD R10, R11, R152, RZ ;  /* 0x000000980b0a7224 */ /* 0x000fce00078e02ff */
.L_x_186:
[----:B------:R-:W-:Y:S05]  /*4ce0*/  BSYNC B1 ;  /* 0x0000000000017941 */ /* 0x000fea0003800000 */
.L_x_185:
[----:B------:R-:W-:Y:S01]  /*4cf0*/  @!P3 IMAD R99, R99, R153, R10 ;  /* 0x000000996363b224 */ /* 0x000fe200078e020a */
[----:B------:R-:W-:Y:S04]  /*4d00*/  BSSY B1, `(.L_x_187) ;  /* 0x0000006000017945 */ /* 0x000fe80003800000 */
[----:B------:R0:W-:Y:S01]  /*4d10*/  @!P3 STG.E.U8 desc[UR36][R6.64+0x91], R99 ;  /* 0x000091630600b986 */ /* 0x0001e2000c101124 */
[----:B------:R-:W-:Y:S05]  /*4d20*/  @P5 BRA `(.L_x_188) ;  /* 0x00000000000c5947 */ /* 0x000fea0003800000 */
[----:B------:R-:W1:Y:S02]  /*4d30*/  LDG.E.U8 R162, desc[UR36][R2.64+0x98] ;  /* 0x0000982402a27981 */ /* 0x000e64000c1e1100 */
[----:B-1----:R-:W-:-:S05]  /*4d40*/  PRMT R11, R162, 0x8880, RZ ;  /* 0x00008880a20b7816 */ /* 0x002fca00000000ff */
[----:B------:R-:W-:-:S07]  /*4d50*/  IMAD R10, R11, R152, RZ ;  /* 0x000000980b0a7224 */ /* 0x000fce00078e02ff */
.L_x_188:
[----:B------:R-:W-:Y:S05]  /*4d60*/  BSYNC B1 ;  /* 0x0000000000017941 */ /* 0x000fea0003800000 */
.L_x_187:
[----:B-1----:R-:W-:Y:S01]  /*4d70*/  @!P5 IMAD R11, R100, R153, R10 ;  /* 0x00000099640bd224 */ /* 0x002fe200078e020a */
[----:B------:R-:W-:Y:S04]  /*4d80*/  BSSY B1, `(.L_x_189) ;  /* 0x0000006000017945 */ /* 0x000fe80003800000 */
[----:B------:R1:W-:Y:S01]  /*4d90*/  @!P5 STG.E.U8 desc[UR36][R4.64+0x98], R11 ;  /* 0x0000980b0400d986 */ /* 0x0003e2000c101124 */
[----:B------:R-:W-:Y:S05]  /*4da0*/  @P2 BRA `(.L_x_190) ;  /* 0x00000000000c2947 */ /* 0x000fea0003800000 */
[----:B------:R-:W1:Y:S02]  /*4db0*/  LDG.E.U8 R162, desc[UR36][R2.64+0x99] ;  /* 0x0000992402a27981 */ /* 0x000e64000c1e1100 */
[----:B-1----:R-:W-:-:S05]  /*4dc0*/  PRMT R11, R162, 0x8880, RZ ;  /* 0x00008880a20b7816 */ /* 0x002fca00000000ff */
[----:B------:R-:W-:-:S07]  /*4dd0*/  IMAD R10, R11, R152, RZ ;  /* 0x000000980b0a7224 */ /* 0x000fce00078e02ff */
.L_x_190:
[----:B------:R-:W-:Y:S05]  /*4de0*/  BSYNC B1 ;  /* 0x0000000000017941 */ /* 0x000fea0003800000 */
.L_x_189:
        /* <DEDUP_REMOVED lines=11> */
.L_x_192:
[----:B------:R-:W-:Y:S05]  /*4ea0*/  BSYNC B1 ;  /* 0x0000000000017941 */ /* 0x000fea0003800000 */
.L_x_191:
[----:B-1----:R-:W-:Y:S01]  /*4eb0*/  @!P4 IMAD R11, R102, R153, R10 ;  /* 0x00000099660bc224 */ /* 0x002fe200078e020a */
[----:B------:R-:W-:Y:S04]  /*4ec0*/  BSSY B1, `(.L_x_193) ;  /* 0x0000006000017945 */ /* 0x000fe80003800000 */
[----:B------:R1:W-:Y:S01]  /*4ed0*/  @!P4 STG.E.U8 desc[UR36][R6.64+0x98], R11 ;  /* 0x0000980b0600c986 */ /* 0x0003e2000c101124 */
[----:B------:R-:W-:Y:S05]  /*4ee0*/  @P3 BRA `(.L_x_194) ;  /* 0x00000000000c3947 */ /* 0x000fea0003800000 */
[----:B------:R-:W1:Y:S02]  /*4ef0*/  LDG.E.U8 R162, desc[UR36][R8.64+0x99] ;  /* 0x0000992408a27981 */ /* 0x000e64000c1e1100 */
[----:B-1----:R-:W-:-:S05]  /*4f00*/  PRMT R11, R162, 0x8880, RZ ;  /* 0x00008880a20b7816 */ /* 0x002fca00000000ff */
[----:B------:R-:W-:-:S07]  /*4f10*/  IMAD R10, R11, R152, RZ ;  /* 0x000000980b0a7224 */ /* 0x000fce00078e02ff */
.L_x_194:
[----:B------:R-:W-:Y:S05]  /*4f20*/  BSYNC B1 ;  /* 0x0000000000017941 */ /* 0x000fea0003800000 */
.L_x_193:
[----:B------:R-:W-:Y:S01]  /*4f30*/  @!P3 IMAD R103, R103, R153, R10 ;  /* 0x000000996767b224 */ /* 0x000fe200078e020a */
[----:B------:R-:W-:Y:S04]  /*4f40*/  BSSY B1, `(.L_x_195) ;  /* 0x0000006000017945 */ /* 0x000fe80003800000 */
[----:B------:R0:W-:Y:S01]  /*4f50*/  @!P3 STG.E.U8 desc[UR36][R6.64+0x99], R103 ;  /* 0x000099670600b986 */ /* 0x0001e2000c101124 */
[----:B------:R-:W-:Y:S05]  /*4f60*/  @P5 BRA `(.L_x_196) ;  /* 0x00000000000c5947 */ /* 0x000fea0003800000 */
[----:B------:R-:W1:Y:S02]  /*4f70*/  LDG.E.U8 R162, desc[UR36][R2.64+0xa0] ;  /* 0x0000a02402a27981 */ /* 0x000e64000c1e1100 */
[----:B-1----:R-:W-:-:S05]  /*4f80*/  PRMT R11, R162, 0x8880, RZ ;  /* 0x00008880a20b7816 */ /* 0x002fca00000000ff */
[----:B------:R-:W-:-:S07]  /*4f90*/  IMAD R10, R11, R152, RZ ;  /* 0x000000980b0a7224 */ /* 0x000fce00078e02ff */
.L_x_196:
[----:B------:R-:W-:Y:S05]  /*4fa0*/  BSYNC B1 ;  /* 0x0000000000017941 */ /* 0x000fea0003800000 */
.L_x_195:
[----:B-1----:R-:W-:Y:S01]  /*4fb0*/  @!P5 IMAD R11, R104, R153, R10 ;  /* 0x00000099680bd224 */ /* 0x002fe200078e020a */
[----:B------:R-:W-:Y:S04]  /*4fc0*/  BSSY B1, `(.L_x_197) ;  /* 0x0000006000017945 */ /* 0x000fe80003800000 */
[----:B------:R1:W-:Y:S01]  /*4fd0*/  @!P5 STG.E.U8 desc[UR36][R4.64+0xa0], R11 ;  /* 0x0000a00b0400d986 */ /* 0x0003e2000c101124 */
[----:B------:R-:W-:Y:S05]  /*4fe0*/  @P2 BRA `(.L_x_198) ;  /* 0x00000000000c2947 */ /* 0x000fea0003800000 */
[----:B------:R-:W1:Y:S02]  /*4ff0*/  LDG.E.U8 R162, desc[UR36][R2.64+0xa1] ;  /* 0x0000a12402a27981 */ /* 0x000e64000c1e1100 */
[----:B-1----:R-:W-:-:S05]  /*5000*/  PRMT R11, R162, 0x8880, RZ ;  /* 0x00008880a20b7816 */ /* 0x002fca00000000ff */
[----:B------:R-:W-:-:S07]  /*5010*/  IMAD R10, R11, R152, RZ ;  /* 0x000000980b0a7224 */ /* 0x000fce00078e02ff */
.L_x_198:
[----:B------:R-:W-:Y:S05]  /*5020*/  BSYNC B1 ;  /* 0x0000000000017941 */ /* 0x000fea0003800000 */
.L_x_197:
        /* <DEDUP_REMOVED lines=11> */
.L_x_200:
[----:B------:R-:W-:Y:S05]  /*50e0*/  BSYNC B1 ;  /* 0x0000000000017941 */ /* 0x000fea0003800000 */
.L_x_199:
[----:B-1----:R-:W-:Y:S01]  /*50f0*/  @!P4 IMAD R11, R106, R153, R10 ;  /* 0x000000996a0bc224 */ /* 0x002fe200078e020a */
[----:B------:R-:W-:Y:S04]  /*5100*/  BSSY B1, `(.L_x_201) ;  /* 0x0000006000017945 */ /* 0x000fe80003800000 */
[----:B------:R1:W-:Y:S01]  /*5110*/  @!P4 STG.E.U8 desc[UR36][R6.64+0xa0], R11 ;  /* 0x0000a00b0600c986 */ /* 0x0003e2000c101124 */
[----:B------:R-:W-:Y:S05]  /*5120*/  @P3 BRA `(.L_x_202) ;  /* 0x00000000000c3947 */ /* 0x000fea0003800000 */
[----:B------:R-:W1:Y:S02]  /*5130*/  LDG.E.U8 R162, desc[UR36][R8.64+0xa1] ;  /* 0x0000a12408a27981 */ /* 0x000e64000c1e1100 */
[----:B-1----:R-:W-:-:S05]  /*5140*/  PRMT R11, R162, 0x8880, RZ ;  /* 0x00008880a20b7816 */ /* 0x002fca00000000ff */
[----:B------:R-:W-:-:S07]  /*5150*/  IMAD R10, R11, R152, RZ ;  /* 0x000000980b0a7224 */ /* 0x000fce00078e02ff */
.L_x_202:
[----:B------:R-:W-:Y:S05]  /*5160*/  BSYNC B1 ;  /* 0x0000000000017941 */ /* 0x000fea0003800000 */
.L_x_201:
[----:B------:R-:W-:Y:S01]  /*5170*/  @!P3 IMAD R107, R107, R153, R10 ;  /* 0x000000996b6bb224 */ /* 0x000fe200078e020a */
[----:B------:R-:W-:Y:S04]  /*5180*/  BSSY B1, `(.L_x_203) ;  /* 0x0000006000017945 */ /* 0x000fe80003800000 */
[----:B------:R0:W-:Y:S01]  /*5190*/  @!P3 STG.E.U8 desc[UR36][R6.64+0xa1], R107 ;  /* 0x0000a16b0600b986 */ /* 0x0001e2000c101124 */
[----:B------:R-:W-:Y:S05]  /*51a0*/  @P5 BRA `(.L_x_204) ;  /* 0x00000000000c5947 */ /* 0x000fea0003800000 */
[----:B------:R-:W1:Y:S02]  /*51b0*/  LDG.E.U8 R162, desc[UR36][R2.64+0xa8] ;  /* 0x0000a82402a27981 */ /* 0x000e64000c1e1100 */
[----:B-1----:R-:W-:-:S05]  /*51c0*/  PRMT R11, R162, 0x8880, RZ ;  /* 0x00008880a20b7816 */ /* 0x002fca00000000ff */
[----:B------:R-:W-:-:S07]  /*51d0*/  IMAD R10, R11, R152, RZ ;  /* 0x000000980b0a7224 */ /* 0x000fce00078e02ff */
.L_x_204:
[----:B------:R-:W-:Y:S05]  /*51e0*/  BSYNC B1 ;  /* 0x0000000000017941 */ /* 0x000fea0003800000 */
.L_x_203:
[----:B-1----:R-:W-:Y:S01]  /*51f0*/  @!P5 IMAD R11, R108, R153, R10 ;  /* 0x000000996c0bd224 */ /* 0x002fe200078e020a */
[----:B------:R-:W-:Y:S04]  /*5200*/  BSSY B1, `(.L_x_205) ;  /* 0x0000006000017945 */ /* 0x000fe80003800000 */
[----:B------:R1:W-:Y:S01]  /*5210*/  @!P5 STG.E.U8 desc[UR36][R4.64+0xa8], R11 ;  /* 0x0000a80b0400d986 */ /* 0x0003e2000c101124 */
[----:B------:R-:W-:Y:S05]  /*5220*/  @P2 BRA `(.L_x_206) ;  /* 0x00000000000c2947 */ /* 0x000fea0003800000 */
[----:B------:R-:W1:Y:S02]  /*5230*/  LDG.E.U8 R162, desc[UR36][R2.64+0xa9] ;  /* 0x0000a92402a27981 */ /* 0x000e64000c1e1100 */
[----:B-1----:R-:W-:-:S05]  /*5240*/  PRMT R11, R162, 0x8880, RZ ;  /* 0x00008880a20b7816 */ /* 0x002fca00000000ff */
[----:B------:R-:W-:-:S07]  /*5250*/  IMAD R10, R11, R152, RZ ;  /* 0x000000980b0a7224 */ /* 0x000fce00078e02ff */
.L_x_206:
[----:B------:R-:W-:Y:S05]  /*5260*/  BSYNC B1 ;  /* 0x0000000000017941 */ /* 0x000fea0003800000 */
.L_x_205:
        /* <DEDUP_REMOVED lines=11> */
.L_x_208:
[----:B------:R-:W-:Y:S05]  /*5320*/  BSYNC B1 ;  /* 0x0000000000017941 */ /* 0x000fea0003800000 */
.L_x_207:
[----:B-1----:R-:W-:Y:S01]  /*5330*/  @!P4 IMAD R11, R110, R153, R10 ;  /* 0x000000996e0bc224 */ /* 0x002fe200078e020a */
[----:B------:R-:W-:Y:S04]  /*5340*/  BSSY B1, `(.L_x_209) ;  /* 0x0000006000017945 */ /* 0x000fe80003800000 */
[----:B------:R1:W-:Y:S01]  /*5350*/  @!P4 STG.E.U8 desc[UR36][R6.64+0xa8], R11 ;  /* 0x0000a80b0600c986 */ /* 0x0003e2000c101124 */
[----:B------:R-:W-:Y:S05]  /*5360*/  @P3 BRA `(.L_x_210) ;  /* 0x00000000000c3947 */ /* 0x000fea0003800000 */
[----:B------:R-:W1:Y:S02]  /*5370*/  LDG.E.U8 R162, desc[UR36][R8.64+0xa9] ;  /* 0x0000a92408a27981 */ /* 0x000e64000c1e1100 */
[----:B-1----:R-:W-:-:S05]  /*5380*/  PRMT R11, R162, 0x8880, RZ ;  /* 0x00008880a20b7816 */ /* 0x002fca00000000ff */
[----:B------:R-:W-:-:S07]  /*5390*/  IMAD R10, R11, R152, RZ ;  /* 0x000000980b0a7224 */ /* 0x000fce00078e02ff */
.L_x_210:
[----:B------:R-:W-:Y:S05]  /*53a0*/  BSYNC B1 ;  /* 0x0000000000017941 */ /* 0x000fea0003800000 */
.L_x_209:
[----:B------:R-:W-:Y:S01]  /*53b0*/  @!P3 IMAD R111, R111, R153, R10 ;  /* 0x000000996f6fb224 */ /* 0x000fe200078e020a */
[----:B------:R-:W-:Y:S04]  /*53c0*/  BSSY B1, `(.L_x_211) ;  /* 0x0000006000017945 */ /* 0x000fe80003800000 */
[----:B------:R0:W-:Y:S01]  /*53d0*/  @!P3 STG.E.U8 desc[UR36][R6.64+0xa9], R111 ;  /* 0x0000a96f0600b986 */ /* 0x0001e2000c101124 */
[----:B------:R-:W-:Y:S05]  /*53e0*/  @P5 BRA `(.L_x_212) ;  /* 0x00000000000c5947 */ /* 0x000fea0003800000 */
[----:B------:R-:W1:Y:S02]  /*53f0*/  LDG.E.U8 R162, desc[UR36][R2.64+0xb0] ;  /* 0x0000b02402a27981 */ /* 0x000e64000c1e1100 */
[----:B-1----:R-:W-:-:S05]  /*5400*/  PRMT R11, R162, 0x8880, RZ ;  /* 0x00008880a20b7816 */ /* 0x002fca00000000ff */
[----:B------:R-:W-:-:S07]  /*5410*/  IMAD R10, R11, R152, RZ ;  /* 0x000000980b0a7224 */ /* 0x000fce00078e02ff */
.L_x_212:
[----:B------:R-:W-:Y:S05]  /*5420*/  BSYNC B1 ;  /* 0x0000000000017941 */ /* 0x000fea0003800000 */
.L_x_211:
[----:B-1----:R-:W-:Y:S01]  /*5430*/  @!P5 IMAD R11, R112, R153, R10 ;  /* 0x00000099700bd224 */ /* 0x002fe200078e020a */
[----:B------:R-:W-:Y:S04]  /*5440*/  BSSY B1, `(.L_x_213) ;  /* 0x0000006000017945 */ /* 0x000fe80003800000 */
[----:B------:R1:W-:Y:S01]  /*5450*/  @!P5 STG.E.U8 desc[UR36][R4.64+0xb0], R11 ;  /* 0x0000b00b0400d986 */ /* 0x0003e2000c101124 */
[----:B------:R-:W-:Y:S05]  /*5460*/  @P2 BRA `(.L_x_214) ;  /* 0x00000000000c2947 */ /* 0x000fea0003800000 */
[----:B------:R-:W1:Y:S02]  /*5470*/  LDG.E.U8 R162, desc[UR36][R2.64+0xb1] ;  /* 0x0000b12402a27981 */ /* 0x000e64000c1e1100 */
[----:B-1----:R-:W-:-:S05]  /*5480*/  PRMT R11, R162, 0x8880, RZ ;  /* 0x00008880a20b7816 */ /* 0x002fca00000000ff */
[----:B------:R-:W-:-:S07]  /*5490*/  IMAD R10, R11, R152, RZ ;  /* 0x000000980b0a7224 */ /* 0x000fce00078e02ff */
.L_x_214:
[----:B------:R-:W-:Y:S05]  /*54a0*/  BSYNC B1 ;  /* 0x0000000000017941 */ /* 0x000fea0003800000 */
.L_x_213:
        /* <DEDUP_REMOVED lines=11> */
.L_x_216:
[----:B------:R-:W-:Y:S05]  /*5560*/  BSYNC B1 ;  /* 0x0000000000017941 */ /* 0x000fea0003800000 */
.L_x_215:
[----:B-1----:R-:W-:Y:S01]  /*5570*/  @!P4 IMAD R11, R114, R153, R10 ;  /* 0x00000099720bc224 */ /* 0x002fe200078e020a */
[----:B------:R-:W-:Y:S04]  /*5580*/  BSSY B1, `(.L_x_217) ;  /* 0x0000006000017945 */ /* 0x000fe80003800000 */
[----:B------:R1:W-:Y:S01]  /*5590*/  @!P4 STG.E.U8 desc[UR36][R6.64+0xb0], R11 ;  /* 0x0000b00b0600c986 */ /* 0x0003e2000c101124 */
[----:B------:R-:W-:Y:S05]  /*55a0*/  @P3 BRA `(.L_x_218) ;  /* 0x00000000000c3947 */ /* 0x000fea0003800000 */
[----:B------:R-:W1:Y:S02]  /*55b0*/  LDG.E.U8 R162, desc[UR36][R8.64+0xb1] ;  /* 0x0000b12408a27981 */ /* 0x000e64000c1e1100 */
[----:B-1----:R-:W-:-:S05]  /*55c0*/  PRMT R11, R162, 0x8880, RZ ;  /* 0x00008880a20b7816 */ /* 0x002fca00000000ff */
[----:B------:R-:W-:-:S07]  /*55d0*/  IMAD R10, R11, R152, RZ ;  /* 0x000000980b0a7224 */ /* 0x000fce00078e02ff */
.L_x_218:
[----:B------:R-:W-:Y:S05]  /*55e0*/  BSYNC B1 ;  /* 0x0000000000017941 */ /* 0x000fea0003800000 */
.L_x_217:
[----:B------:R-:W-:Y:S01]  /*55f0*/  @!P3 IMAD R115, R115, R153, R10 ;  /* 0x000000997373b224 */ /* 0x000fe200078e020a */
[----:B------:R-:W-:Y:S04]  /*5600*/  BSSY B1, `(.L_x_219) ;  /* 0x0000006000017945 */ /* 0x000fe80003800000 */
[----:B------:R0:W-:Y:S01]  /*5610*/  @!P3 STG.E.U8 desc[UR36][R6.64+0xb1], R115 ;  /* 0x0000b1730600b986 */ /* 0x0001e2000c101124 */
[----:B------:R-:W-:Y:S05]  /*5620*/  @P5 BRA `(.L_x_220) ;  /* 0x00000000000c5947 */ /* 0x000fea0003800000 */
[----:B------:R-:W1:Y:S02]  /*5630*/  LDG.E.U8 R162, desc[UR36][R2.64+0xb8] ;  /* 0x0000b82402a27981 */ /* 0x000e64000c1e1100 */
[----:B-1----:R-:W-:-:S05]  /*5640*/  PRMT R11, R162, 0x8880, RZ ;  /* 0x00008880a20b7816 */ /* 0x002fca00000000ff */
[----:B------:R-:W-:-:S07]  /*5650*/  IMAD R10, R11, R152, RZ ;  /* 0x000000980b0a7224 */ /* 0x000fce00078e02ff */
.L_x_220:
[----:B------:R-:W-:Y:S05]  /*5660*/  BSYNC B1 ;  /* 0x0000000000017941 */ /* 0x000fea0003800000 */
.L_x_219:
[----:B-1----:R-:W-:Y:S01]  /*5670*/  @!P5 IMAD R11, R116, R153, R10 ;  /* 0x00000099740bd224 */ /* 0x002fe200078e020a */
[----:B------:R-:W-:Y:S04]  /*5680*/  BSSY B1, `(.L_x_221) ;  /* 0x0000006000017945 */ /* 0x000fe80003800000 */
[----:B------:R1:W-:Y:S01]  /*5690*/  @!P5 STG.E.U8 desc[UR36][R4.64+0xb8], R11 ;  /* 0x0000b80b0400d986 */ /* 0x0003e2000c101124 */
[----:B------:R-:W-:Y:S05]  /*56a0*/  @P2 BRA `(.L_x_222) ;  /* 0x00000000000c2947 */ /* 0x000fea0003800000 */
[----:B------:R-:W1:Y:S02]  /*56b0*/  LDG.E.U8 R162, desc[UR36][R2.64+0xb9] ;  /* 0x0000b92402a27981 */ /* 0x000e64000c1e1100 */
[----:B-1----:R-:W-:-:S05]  /*56c0*/  PRMT R11, R162, 0x8880, RZ ;  /* 0x00008880a20b7816 */ /* 0x002fca00000000ff */
[----:B------:R-:W-:-:S07]  /*56d0*/  IMAD R10, R11, R152, RZ ;  /* 0x000000980b0a7224 */ /* 0x000fce00078e02ff */
.L_x_222:
[----:B------:R-:W-:Y:S05]  /*56e0*/  BSYNC B1 ;  /* 0x0000000000017941 */ /* 0x000fea0003800000 */
.L_x_221:
        /* <DEDUP_REMOVED lines=11> */
.L_x_224:
[----:B------:R-:W-:Y:S05]  /*57a0*/  BSYNC B1 ;  /* 0x0000000000017941 */ /* 0x000fea0003800000 */
.L_x_223:
[----:B-1----:R-:W-:Y:S01]  /*57b0*/  @!P4 IMAD R11, R118, R153, R10 ;  /* 0x00000099760bc224 */ /* 0x002fe200078e020a */
[----:B------:R-:W-:Y:S04]  /*57c0*/  BSSY B1, `(.L_x_225) ;  /* 0x0000006000017945 */ /* 0x000fe80003800000 */
[----:B------:R1:W-:Y:S01]  /*57d0*/  @!P4 STG.E.U8 desc[UR36][R6.64+0xb8], R11 ;  /* 0x0000b80b0600c986 */ /* 0x0003e2000c101124 */
[----:B------:R-:W-:Y:S05]  /*57e0*/  @P3 BRA `(.L_x_226) ;  /* 0x00000000000c3947 */ /* 0x000fea0003800000 */
[----:B------:R-:W1:Y:S02]  /*57f0*/  LDG.E.U8 R162, desc[UR36][R8.64+0xb9] ;  /* 0x0000b92408a27981 */ /* 0x000e64000c1e1100 */
[----:B-1----:R-:W-:-:S05]  /*5800*/  PRMT R11, R162, 0x8880, RZ ;  /* 0x00008880a20b7816 */ /* 0x002fca00000000ff */
[----:B------:R-:W-:-:S07]  /*5810*/  IMAD R10, R11, R152, RZ ;  /* 0x000000980b0a7224 */ /* 0x000fce00078e02ff */
.L_x_226:
[----:B------:R-:W-:Y:S05]  /*5820*/  BSYNC B1 ;  /* 0x0000000000017941 */ /* 0x000fea0003800000 */
.L_x_225:
[----:B------:R-:W-:Y:S01]  /*5830*/  @!P3 IMAD R119, R119, R153, R10 ;  /* 0x000000997777b224 */ /* 0x000fe200078e020a */
[----:B------:R-:W-:Y:S04]  /*5840*/  BSSY B1, `(.L_x_227) ;  /* 0x0000006000017945 */ /* 0x000fe80003800000 */
[----:B------:R0:W-:Y:S01]  /*5850*/  @!P3 STG.E.U8 desc[UR36][R6.64+0xb9], R119 ;  /* 0x0000b9770600b986 */ /* 0x0001e2000c101124 */
[----:B------:R-:W-:Y:S05]  /*5860*/  @P5 BRA `(.L_x_228) ;  /* 0x00000000000c5947 */ /* 0x000fea0003800000 */
[----:B------:R-:W1:Y:S02]  /*5870*/  LDG.E.U8 R162, desc[UR36][R2.64+0xc0] ;  /* 0x0000c02402a27981 */ /* 0x000e64000c1e1100 */
[----:B-1----:R-:W-:-:S05]  /*5880*/  PRMT R11, R162, 0x8880, RZ ;  /* 0x00008880a20b7816 */ /* 0x002fca00000000ff */
[----:B------:R-:W-:-:S07]  /*5890*/  IMAD R10, R11, R152, RZ ;  /* 0x000000980b0a7224 */ /* 0x000fce00078e02ff */
.L_x_228:
[----:B------:R-:W-:Y:S05]  /*58a0*/  BSYNC B1 ;  /* 0x0000000000017941 */ /* 0x000fea0003800000 */
.L_x_227:
[----:B-1----:R-:W-:Y:S01]  /*58b0*/  @!P5 IMAD R11, R120, R153, R10 ;  /* 0x00000099780bd224 */ /* 0x002fe200078e020a */
[----:B------:R-:W-:Y:S04]  /*58c0*/  BSSY B1, `(.L_x_229) ;  /* 0x0000006000017945 */ /* 0x000fe80003800000 */
[----:B------:R1:W-:Y:S01]  /*58d0*/  @!P5 STG.E.U8 desc[UR36][R4.64+0xc0], R11 ;  /* 0x0000c00b0400d986 */ /* 0x0003e2000c101124 */
[----:B------:R-:W-:Y:S05]  /*58e0*/  @P2 BRA `(.L_x_230) ;  /* 0x00000000000c2947 */ /* 0x000fea0003800000 */
[----:B------:R-:W1:Y:S02]  /*58f0*/  LDG.E.U8 R162, desc[UR36][R2.64+0xc1] ;  /* 0x0000c12402a27981 */ /* 0x000e64000c1e1100 */
[----:B-1----:R-:W-:-:S05]  /*5900*/  PRMT R11, R162, 0x8880, RZ ;  /* 0x00008880a20b7816 */ /* 0x002fca00000000ff */
[----:B------:R-:W-:-:S07]  /*5910*/  IMAD R10, R11, R152, RZ ;  /* 0x000000980b0a7224 */ /* 0x000fce00078e02ff */
.L_x_230:
[----:B------:R-:W-:Y:S05]  /*5920*/  BSYNC B1 ;  /* 0x0000000000017941 */ /* 0x000fea0003800000 */
.L_x_229:
        /* <DEDUP_REMOVED lines=11> */
.L_x_232:
[----:B------:R-:W-:Y:S05]  /*59e0*/  BSYNC B1 ;  /* 0x0000000000017941 */ /* 0x000fea0003800000 */
.L_x_231:
[----:B-1----:R-:W-:Y:S01]  /*59f0*/  @!P4 IMAD R11, R122, R153, R10 ;  /* 0x000000997a0bc224 */ /* 0x002fe200078e020a */
[----:B------:R-:W-:Y:S04]  /*5a00*/  BSSY B1, `(.L_x_233) ;  /* 0x0000006000017945 */ /* 0x000fe80003800000 */
[----:B------:R1:W-:Y:S01]  /*5a10*/  @!P4 STG.E.U8 desc[UR36][R6.64+0xc0], R11 ;  /* 0x0000c00b0600c986 */ /* 0x0003e2000c101124 */
[----:B------:R-:W-:Y:S05]  /*5a20*/  @P3 BRA `(.L_x_234) ;  /* 0x00000000000c3947 */ /* 0x000fea0003800000 */
[----:B------:R-:W1:Y:S02]  /*5a30*/  LDG.E.U8 R162, desc[UR36][R8.64+0xc1] ;  /* 0x0000c12408a27981 */ /* 0x000e64000c1e1100 */
[----:B-1----:R-:W-:-:S05]  /*5a40*/  PRMT R11, R162, 0x8880, RZ ;  /* 0x00008880a20b7816 */ /* 0x002fca00000000ff */
[----:B------:R-:W-:-:S07]  /*5a50*/  IMAD R10, R11, R152, RZ ;  /* 0x000000980b0a7224 */ /* 0x000fce00078e02ff */
.L_x_234:
[----:B------:R-:W-:Y:S05]  /*5a60*/  BSYNC B1 ;  /* 0x0000000000017941 */ /* 0x000fea0003800000 */
.L_x_233:
[----:B------:R-:W-:Y:S01]  /*5a70*/  @!P3 IMAD R123, R123, R153, R10 ;  /* 0x000000997b7bb224 */ /* 0x000fe200078e020a */
[----:B------:R-:W-:Y:S04]  /*5a80*/  BSSY B1, `(.L_x_235) ;  /* 0x0000006000017945 */ /* 0x000fe80003800000 */
[----:B------:R0:W-:Y:S01]  /*5a90*/  @!P3 STG.E.U8 desc[UR36][R6.64+0xc1], R123 ;  /* 0x0000c17b0600b986 */ /* 0x0001e2000c101124 */
[----:B------:R-:W-:Y:S05]  /*5aa0*/  @P5 BRA `(.L_x_236) ;  /* 0x00000000000c5947 */ /* 0x000fea0003800000 */
[----:B------:R-:W1:Y:S02]  /*5ab0*/  LDG.E.U8 R162, desc[UR36][R2.64+0xc8] ;  /* 0x0000c82402a27981 */ /* 0x000e64000c1e1100 */
[----:B-1----:R-:W-:-:S05]  /*5ac0*/  PRMT R11, R162, 0x8880, RZ ;  /* 0x00008880a20b7816 */ /* 0x002fca00000000ff */
[----:B------:R-:W-:-:S07]  /*5ad0*/  IMAD R10, R11, R152, RZ ;  /* 0x000000980b0a7224 */ /* 0x000fce00078e02ff */
.L_x_236:
[----:B------:R-:W-:Y:S05]  /*5ae0*/  BSYNC B1 ;  /* 0x0000000000017941 */ /* 0x000fea0003800000 */
.L_x_235:
[----:B-1----:R-:W-:Y:S01]  /*5af0*/  @!P5 IMAD R11, R124, R153, R10 ;  /* 0x000000997c0bd224 */ /* 0x002fe200078e020a */
[----:B------:R-:W-:Y:S04]  /*5b00*/  BSSY B1, `(.L_x_237) ;  /* 0x0000006000017945 */ /* 0x000fe80003800000 */
[----:B------:R1:W-:Y:S01]  /*5b10*/  @!P5 STG.E.U8 desc[UR36][R4.64+0xc8], R11 ;  /* 0x0000c80b0400d986 */ /* 0x0003e2000c101124 */
[----:B------:R-:W-:Y:S05]  /*5b20*/  @P2 BRA `(.L_x_238) ;  /* 0x00000000000c2947 */ /* 0x000fea0003800000 */
[----:B------:R-:W1:Y:S02]  /*5b30*/  LDG.E.U8 R162, desc[UR36][R2.64+0xc9] ;  /* 0x0000c92402a27981 */ /* 0x000e64000c1e1100 */
[----:B-1----:R-:W-:-:S05]  /*5b40*/  PRMT R11, R162, 0x8880, RZ ;  /* 0x00008880a20b7816 */ /* 0x002fca00000000ff */
[----:B------:R-:W-:-:S07]  /*5b50*/  IMAD R10, R11, R152, RZ ;  /* 0x000000980b0a7224 */ /* 0x000fce00078e02ff */
.L_x_238:
[----:B------:R-:W-:Y:S05]  /*5b60*/  BSYNC B1 ;  /* 0x0000000000017941 */ /* 0x000fea0003800000 */
.L_x_237:
        /* <DEDUP_REMOVED lines=11> */
.L_x_240:
[----:B------:R-:W-:Y:S05]  /*5c20*/  BSYNC B1 ;  /* 0x0000000000017941 */ /* 0x000fea0003800000 */
.L_x_239:
[----:B-1----:R-:W-:Y:S01]  /*5c30*/  @!P4 IMAD R11, R126, R153, R10 ;  /* 0x000000997e0bc224 */ /* 0x002fe200078e020a */
[----:B------:R-:W-:Y:S04]  /*5c40*/  BSSY B1, `(.L_x_241) ;  /* 0x0000006000017945 */ /* 0x000fe80003800000 */
[----:B------:R1:W-:Y:S01]  /*5c50*/  @!P4 STG.E.U8 desc[UR36][R6.64+0xc8], R11 ;  /* 0x0000c80b0600c986 */ /* 0x0003e2000c101124 */
[----:B------:R-:W-:Y:S05]  /*5c60*/  @P3 BRA `(.L_x_242) ;  /* 0x00000000000c3947 */ /* 0x000fea0003800000 */
[----:B------:R-:W1:Y:S02]  /*5c70*/  LDG.E.U8 R162, desc[UR36][R8.64+0xc9] ;  /* 0x0000c92408a27981 */ /* 0x000e64000c1e1100 */
[----:B-1----:R-:W-:-:S05]  /*5c80*/  PRMT R11, R162, 0x8880, RZ ;  /* 0x00008880a20b7816 */ /* 0x002fca00000000ff */
[----:B------:R-:W-:-:S07]  /*5c90*/  IMAD R10, R11, R152, RZ ;  /* 0x000000980b0a7224 */ /* 0x000fce00078e02ff */
.L_x_242:
[----:B------:R-:W-:Y:S05]  /*5ca0*/  BSYNC B1 ;  /* 0x0000000000017941 */ /* 0x000fea0003800000 */
.L_x_241:
[----:B------:R-:W-:Y:S01]  /*5cb0*/  @!P3 IMAD R127, R127, R153, R10 ;  /* 0x000000997f7fb224 */ /* 0x000fe200078e020a */
[----:B------:R-:W-:Y:S04]  /*5cc0*/  BSSY B1, `(.L_x_243) ;  /* 0x0000006000017945 */ /* 0x000fe80003800000 */
[----:B------:R0:W-:Y:S01]  /*5cd0*/  @!P3 STG.E.U8 desc[UR36][R6.64+0xc9], R127 ;  /* 0x0000c97f0600b986 */ /* 0x0001e2000c101124 */
[----:B------:R-:W-:Y:S05]  /*5ce0*/  @P5 BRA `(.L_x_244) ;  /* 0x00000000000c5947 */ /* 0x000fea0003800000 */
[----:B------:R-:W1:Y:S02]  /*5cf0*/  LDG.E.U8 R162, desc[UR36][R2.64+0xd0] ;  /* 0x0000d02402a27981 */ /* 0x000e64000c1e1100 */
[----:B-1----:R-:W-:-:S05]  /*5d00*/  PRMT R11, R162, 0x8880, RZ ;  /* 0x00008880a20b7816 */ /* 0x002fca00000000ff */
[----:B------:R-:W-:-:S07]  /*5d10*/  IMAD R10, R11, R152, RZ ;  /* 0x000000980b0a7224 */ /* 0x000fce00078e02ff */
.L_x_244:
[----:B------:R-:W-:Y:S05]  /*5d20*/  BSYNC B1 ;  /* 0x0000000000017941 */ /* 0x000fea0003800000 */
.L_x_243:
[----:B-1----:R-:W-:Y:S01]  /*5d30*/  @!P5 IMAD R11, R128, R153, R10 ;  /* 0x00000099800bd224 */ /* 0x002fe200078e020a */
[----:B------:R-:W-:Y:S04]  /*5d40*/  BSSY B1, `(.L_x_245) ;  /* 0x0000006000017945 */ /* 0x000fe80003800000 */
[----:B------:R1:W-:Y:S01]  /*5d50*/  @!P5 STG.E.U8 desc[UR36][R4.64+0xd0], R11 ;  /* 0x0000d00b0400d986 */ /* 0x0003e2000c101124 */
[----:B------:R-:W-:Y:S05]  /*5d60*/  @P2 BRA `(.L_x_246) ;  /* 0x00000000000c2947 */ /* 0x000fea0003800000 */
[----:B------:R-:W1:Y:S02]  /*5d70*/  LDG.E.U8 R162, desc[UR36][R2.64+0xd1] ;  /* 0x0000d12402a27981 */ /* 0x000e64000c1e1100 */
[----:B-1----:R-:W-:-:S05]  /*5d80*/  PRMT R11, R162, 0x8880, RZ ;  /* 0x00008880a20b7816 */ /* 0x002fca00000000ff */
[----:B------:R-:W-:-:S07]  /*5d90*/  IMAD R10, R11, R152, RZ ;  /* 0x000000980b0a7224 */ /* 0x000fce00078e02ff */
.L_x_246:
[----:B------:R-:W-:Y:S05]  /*5da0*/  BSYNC B1 ;  /* 0x0000000000017941 */ /* 0x000fea0003800000 */
.L_x_245:
        /* <DEDUP_REMOVED lines=11> */
.L_x_248:
[----:B------:R-:W-:Y:S05]  /*5e60*/  BSYNC B1 ;  /* 0x0000000000017941 */ /* 0x000fea0003800000 */
.L_x_247:
[----:B-1----:R-:W-:Y:S01]  /*5e70*/  @!P4 IMAD R11, R130, R153, R10 ;  /* 0x00000099820bc224 */ /* 0x002fe200078e020a */
[----:B------:R-:W-:Y:S04]  /*5e80*/  BSSY B1, `(.L_x_249) ;  /* 0x0000006000017945 */ /* 0x000fe80003800000 */
[----:B------:R1:W-:Y:S01]  /*5e90*/  @!P4 STG.E.U8 desc[UR36][R6.64+0xd0], R11 ;  /* 0x0000d00b0600c986 */ /* 0x0003e2000c101124 */
[----:B------:R-:W-:Y:S05]  /*5ea0*/  @P3 BRA `(.L_x_250) ;  /* 0x00000000000c3947 */ /* 0x000fea0003800000 */
[----:B------:R-:W1:Y:S02]  /*5eb0*/  LDG.E.U8 R162, desc[UR36][R8.64+0xd1] ;  /* 0x0000d12408a27981 */ /* 0x000e64000c1e1100 */
[----:B-1----:R-:W-:-:S05]  /*5ec0*/  PRMT R11, R162, 0x8880, RZ ;  /* 0x00008880a20b7816 */ /* 0x002fca00000000ff */
[----:B------:R-:W-:-:S07]  /*5ed0*/  IMAD R10, R11, R152, RZ ;  /* 0x000000980b0a7224 */ /* 0x000fce00078e02ff */
.L_x_250:
[----:B------:R-:W-:Y:S05]  /*5ee0*/  BSYNC B1 ;  /* 0x0000000000017941 */ /* 0x000fea0003800000 */
.L_x_249:
[----:B------:R-:W-:Y:S01]  /*5ef0*/  @!P3 IMAD R131, R131, R153, R10 ;  /* 0x000000998383b224 */ /* 0x000fe200078e020a */
[----:B------:R-:W-:Y:S04]  /*5f00*/  BSSY B1, `(.L_x_251) ;  /* 0x0000006000017945 */ /* 0x000fe80003800000 */
[----:B------:R0:W-:Y:S01]  /*5f10*/  @!P3 STG.E.U8 desc[UR36][R6.64+0xd1], R131 ;  /* 0x0000d1830600b986 */ /* 0x0001e2000c101124 */
[----:B------:R-:W-:Y:S05]  /*5f20*/  @P5 BRA `(.L_x_252) ;  /* 0x00000000000c5947 */ /* 0x000fea0003800000 */
[----:B------:R-:W1:Y:S02]  /*5f30*/  LDG.E.U8 R162, desc[UR36][R2.64+0xd8] ;  /* 0x0000d82402a27981 */ /* 0x000e64000c1e1100 */
[----:B-1----:R-:W-:-:S05]  /*5f40*/  PRMT R11, R162, 0x8880, RZ ;  /* 0x00008880a20b7816 */ /* 0x002fca00000000ff */
[----:B------:R-:W-:-:S07]  /*5f50*/  IMAD R10, R11, R152, RZ ;  /* 0x000000980b0a7224 */ /* 0x000fce00078e02ff */
.L_x_252:
[----:B------:R-:W-:Y:S05]  /*5f60*/  BSYNC B1 ;  /* 0x0000000000017941 */ /* 0x000fea0003800000 */
.L_x_251:
[----:B-1----:R-:W-:Y:S01]  /*5f70*/  @!P5 IMAD R11, R132, R153, R10 ;  /* 0x00000099840bd224 */ /* 0x002fe200078e020a */
[----:B------:R-:W-:Y:S04]  /*5f80*/  BSSY B1, `(.L_x_253) ;  /* 0x0000006000017945 */ /* 0x000fe80003800000 */
[----:B------:R1:W-:Y:S01]  /*5f90*/  @!P5 STG.E.U8 desc[UR36][R4.64+0xd8], R11 ;  /* 0x0000d80b0400d986 */ /* 0x0003e2000c101124 */
[----:B------:R-:W-:Y:S05]  /*5fa0*/  @P2 BRA `(.L_x_254) ;  /* 0x00000000000c2947 */ /* 0x000fea0003800000 */
[----:B------:R-:W1:Y:S02]  /*5fb0*/  LDG.E.U8 R162, desc[UR36][R2.64+0xd9] ;  /* 0x0000d92402a27981 */ /* 0x000e64000c1e1100 */
[----:B-1----:R-:W-:-:S05]  /*5fc0*/  PRMT R11, R162, 0x8880, RZ ;  /* 0x00008880a20b7816 */ /* 0x002fca00000000ff */
[----:B------:R-:W-:-:S07]  /*5fd0*/  IMAD R10, R11, R152, RZ ;  /* 0x000000980b0a7224 */ /* 0x000fce00078e02ff */
.L_x_254:
[----:B------:R-:W-:Y:S05]  /*5fe0*/  BSYNC B1 ;  /* 0x0000000000017941 */ /* 0x000fea0003800000 */
.L_x_253:
        /* <DEDUP_REMOVED lines=11> */
.L_x_256:
[----:B------:R-:W-:Y:S05]  /*60a0*/  BSYNC B1 ;  /* 0x0000000000017941 */ /* 0x000fea0003800000 */
.L_x_255:
[----:B-1----:R-:W-:Y:S01]  /*60b0*/  @!P4 IMAD R11, R134, R153, R10 ;  /* 0x00000099860bc224 */ /* 0x002fe200078e020a */
[----:B------:R-:W-:Y:S04]  /*60c0*/  BSSY B1, `(.L_x_257) ;  /* 0x0000006000017945 */ /* 0x000fe80003800000 */
[----:B------:R1:W-:Y:S01]  /*60d0*/  @!P4 STG.E.U8 desc[UR36][R6.64+0xd8], R11 ;  /* 0x0000d80b0600c986 */ /* 0x0003e2000c101124 */
[----:B------:R-:W-:Y:S05]  /*60e0*/  @P3 BRA `(.L_x_258) ;  /* 0x00000000000c3947 */ /* 0x000fea0003800000 */
[----:B------:R-:W1:Y:S02]  /*60f0*/  LDG.E.U8 R162, desc[UR36][R8.64+0xd9] ;  /* 0x0000d92408a27981 */ /* 0x000e64000c1e1100 */
[----:B-1----:R-:W-:-:S05]  /*6100*/  PRMT R11, R162, 0x8880, RZ ;  /* 0x00008880a20b7816 */ /* 0x002fca00000000ff */
[----:B------:R-:W-:-:S07]  /*6110*/  IMAD R10, R11, R152, RZ ;  /* 0x000000980b0a7224 */ /* 0x000fce00078e02ff */
.L_x_258:
[----:B------:R-:W-:Y:S05]  /*6120*/  BSYNC B1 ;  /* 0x0000000000017941 */ /* 0x000fea0003800000 */
.L_x_257:
[----:B------:R-:W-:Y:S01]  /*6130*/  @!P3 IMAD R135, R135, R153, R10 ;  /* 0x000000998787b224 */ /* 0x000fe200078e020a */
[----:B------:R-:W-:Y:S04]  /*6140*/  BSSY B1, `(.L_x_259) ;  /* 0x0000006000017945 */ /* 0x000fe80003800000 */
[----:B------:R0:W-:Y:S01]  /*6150*/  @!P3 STG.E.U8 desc[UR36][R6.64+0xd9], R135 ;  /* 0x0000d9870600b986 */ /* 0x0001e2000c101124 */
[----:B------:R-:W-:Y:S05]  /*6160*/  @P5 BRA `(.L_x_260) ;  /* 0x00000000000c5947 */ /* 0x000fea0003800000 */
[----:B------:R-:W1:Y:S02]  /*6170*/  LDG.E.U8 R162, desc[UR36][R2.64+0xe0] ;  /* 0x0000e02402a27981 */ /* 0x000e64000c1e1100 */
[----:B-1----:R-:W-:-:S05]  /*6180*/  PRMT R11, R162, 0x8880, RZ ;  /* 0x00008880a20b7816 */ /* 0x002fca00000000ff */
[----:B------:R-:W-:-:S07]  /*6190*/  IMAD R10, R11, R152, RZ ;  /* 0x000000980b0a7224 */ /* 0x000fce00078e02ff */
.L_x_260:
[----:B------:R-:W-:Y:S05]  /*61a0*/  BSYNC B1 ;  /* 0x0000000000017941 */ /* 0x000fea0003800000 */
.L_x_259:
[----:B-1----:R-:W-:Y:S01]  /*61b0*/  @!P5 IMAD R11, R136, R153, R10 ;  /* 0x00000099880bd224 */ /* 0x002fe200078e020a */
[----:B------:R-:W-:Y:S04]  /*61c0*/  BSSY B1, `(.L_x_261) ;  /* 0x0000006000017945 */ /* 0x000fe80003800000 */
[----:B------:R1:W-:Y:S01]  /*61d0*/  @!P5 STG.E.U8 desc[UR36][R4.64+0xe0], R11 ;  /* 0x0000e00b0400d986 */ /* 0x0003e2000c101124 */
[----:B------:R-:W-:Y:S05]  /*61e0*/  @P2 BRA `(.L_x_262) ;  /* 0x00000000000c2947 */ /* 0x000fea0003800000 */
[----:B------:R-:W1:Y:S02]  /*61f0*/  LDG.E.U8 R162, desc[UR36][R2.64+0xe1] ;  /* 0x0000e12402a27981 */ /* 0x000e64000c1e1100 */
[----:B-1----:R-:W-:-:S05]  /*6200*/  PRMT R11, R162, 0x8880, RZ ;  /* 0x00008880a20b7816 */ /* 0x002fca00000000ff */
[----:B------:R-:W-:-:S07]  /*6210*/  IMAD R10, R11, R152, RZ ;  /* 0x000000980b0a7224 */ /* 0x000fce00078e02ff */
.L_x_262:
[----:B------:R-:W-:Y:S05]  /*6220*/  BSYNC B1 ;  /* 0x0000000000017941 */ /* 0x000fea0003800000 */
.L_x_261:
        /* <DEDUP_REMOVED lines=11> */
.L_x_264:
[----:B------:R-:W-:Y:S05]  /*62e0*/  BSYNC B1 ;  /* 0x0000000000017941 */ /* 0x000fea0003800000 */
.L_x_263:
[----:B-1----:R-:W-:Y:S01]  /*62f0*/  @!P4 IMAD R11, R138, R153, R10 ;  /* 0x000000998a0bc224 */ /* 0x002fe200078e020a */
[----:B------:R-:W-:Y:S04]  /*6300*/  BSSY B1, `(.L_x_265) ;  /* 0x0000006000017945 */ /* 0x000fe80003800000 */
[----:B------:R1:W-:Y:S01]  /*6310*/  @!P4 STG.E.U8 desc[UR36][R6.64+0xe0], R11 ;  /* 0x0000e00b0600c986 */ /* 0x0003e2000c101124 */
[----:B------:R-:W-:Y:S05]  /*6320*/  @P3 BRA `(.L_x_266) ;  /* 0x00000000000c3947 */ /* 0x000fea0003800000 */
[----:B------:R-:W1:Y:S02]  /*6330*/  LDG.E.U8 R162, desc[UR36][R8.64+0xe1] ;  /* 0x0000e12408a27981 */ /* 0x000e64000c1e1100 */
[----:B-1----:R-:W-:-:S05]  /*6340*/  PRMT R11, R162, 0x8880, RZ ;  /* 0x00008880a20b7816 */ /* 0x002fca00000000ff */
[----:B------:R-:W-:-:S07]  /*6350*/  IMAD R10, R11, R152, RZ ;  /* 0x000000980b0a7224 */ /* 0x000fce00078e02ff */
.L_x_266:
[----:B------:R-:W-:Y:S05]  /*6360*/  BSYNC B1 ;  /* 0x0000000000017941 */ /* 0x000fea0003800000 */
.L_x_265:
[----:B------:R-:W-:Y:S01]  /*6370*/  @!P3 IMAD R139, R139, R153, R10 ;  /* 0x000000998b8bb224 */ /* 0x000fe200078e020a */
[----:B------:R-:W-:Y:S04]  /*6380*/  BSSY B1, `(.L_x_267) ;  /* 0x0000006000017945 */ /* 0x000fe80003800000 */
[----:B------:R0:W-:Y:S01]  /*6390*/  @!P3 STG.E.U8 desc[UR36][R6.64+0xe1], R139 ;  /* 0x0000e18b0600b986 */ /* 0x0001e2000c101124 */
[----:B------:R-:W-:Y:S05]  /*63a0*/  @P5 BRA `(.L_x_268) ;  /* 0x00000000000c5947 */ /* 0x000fea0003800000 */
[----:B------:R-:W1:Y:S02]  /*63b0*/  LDG.E.U8 R162, desc[UR36][R2.64+0xe8] ;  /* 0x0000e82402a27981 */ /* 0x000e64000c1e1100 */
[----:B-1----:R-:W-:-:S05]  /*63c0*/  PRMT R11, R162, 0x8880, RZ ;  /* 0x00008880a20b7816 */ /* 0x002fca00000000ff */
[----:B------:R-:W-:-:S07]  /*63d0*/  IMAD R10, R11, R152, RZ ;  /* 0x000000980b0a7224 */ /* 0x000fce00078e02ff */
.L_x_268:
[----:B------:R-:W-:Y:S05]  /*63e0*/  BSYNC B1 ;  /* 0x0000000000017941 */ /* 0x000fea0003800000 */
.L_x_267:
[----:B-1----:R-:W-:Y:S01]  /*63f0*/  @!P5 IMAD R11, R140, R153, R10 ;  /* 0x000000998c0bd224 */ /* 0x002fe200078e020a */
[----:B------:R-:W-:Y:S04]  /*6400*/  BSSY B1, `(.L_x_269) ;  /* 0x0000006000017945 */ /* 0x000fe80003800000 */
[----:B------:R1:W-:Y:S01]  /*6410*/  @!P5 STG.E.U8 desc[UR36][R4.64+0xe8], R11 ;  /* 0x0000e80b0400d986 */ /* 0x0003e2000c101124 */
[----:B------:R-:W-:Y:S05]  /*6420*/  @P2 BRA `(.L_x_270) ;  /* 0x00000000000c2947 */ /* 0x000fea0003800000 */
[----:B------:R-:W1:Y:S02]  /*6430*/  LDG.E.U8 R162, desc[UR36][R2.64+0xe9] ;  /* 0x0000e92402a27981 */ /* 0x000e64000c1e1100 */
[----:B-1----:R-:W-:-:S05]  /*6440*/  PRMT R11, R162, 0x8880, RZ ;  /* 0x00008880a20b7816 */ /* 0x002fca00000000ff */
[----:B------:R-:W-:-:S07]  /*6450*/  IMAD R10, R11, R152, RZ ;  /* 0x000000980b0a7224 */ /* 0x000fce00078e02ff */
.L_x_270:
[----:B------:R-:W-:Y:S05]  /*6460*/  BSYNC B1 ;  /* 0x0000000000017941 */ /* 0x000fea0003800000 */
.L_x_269:
        /* <DEDUP_REMOVED lines=11> */
.L_x_272:
[----:B------:R-:W-:Y:S05]  /*6520*/  BSYNC B1 ;  /* 0x0000000000017941 */ /* 0x000fea0003800000 */
.L_x_271:
[----:B-1----:R-:W-:Y:S01]  /*6530*/  @!P4 IMAD R11, R142, R153, R10 ;  /* 0x000000998e0bc224 */ /* 0x002fe200078e020a */
[----:B------:R-:W-:Y:S04]  /*6540*/  BSSY B1, `(.L_x_273) ;  /* 0x0000006000017945 */ /* 0x000fe80003800000 */
[----:B------:R1:W-:Y:S01]  /*6550*/  @!P4 STG.E.U8 desc[UR36][R6.64+0xe8], R11 ;  /* 0x0000e80b0600c986 */ /* 0x0003e2000c101124 */
[----:B------:R-:W-:Y:S05]  /*6560*/  @P3 BRA `(.L_x_274) ;  /* 0x00000000000c3947 */ /* 0x000fea0003800000 */
[----:B------:R-:W1:Y:S02]  /*6570*/  LDG.E.U8 R162, desc[UR36][R8.64+0xe9] ;  /* 0x0000e92408a27981 */ /* 0x000e64000c1e1100 */
[----:B-1----:R-:W-:-:S05]  /*6580*/  PRMT R11, R162, 0x8880, RZ ;  /* 0x00008880a20b7816 */ /* 0x002fca00000000ff */
[----:B------:R-:W-:-:S07]  /*6590*/  IMAD R10, R11, R152, RZ ;  /* 0x000000980b0a7224 */ /* 0x000fce00078e02ff */
.L_x_274:
[----:B------:R-:W-:Y:S05]  /*65a0*/  BSYNC B1 ;  /* 0x0000000000017941 */ /* 0x000fea0003800000 */
.L_x_273:
[----:B------:R-:W-:Y:S01]  /*65b0*/  @!P3 IMAD R143, R143, R153, R10 ;  /* 0x000000998f8fb224 */ /* 0x000fe200078e020a */
[----:B------:R-:W-:Y:S04]  /*65c0*/  BSSY B1, `(.L_x_275) ;  /* 0x0000006000017945 */ /* 0x000fe80003800000 */
[----:B------:R0:W-:Y:S01]  /*65d0*/  @!P3 STG.E.U8 desc[UR36][R6.64+0xe9], R143 ;  /* 0x0000e98f0600b986 */ /* 0x0001e2000c101124 */
[----:B------:R-:W-:Y:S05]  /*65e0*/  @P5 BRA `(.L_x_276) ;  /* 0x00000000000c5947 */ /* 0x000fea0003800000 */
[----:B------:R-:W1:Y:S02]  /*65f0*/  LDG.E.U8 R162, desc[UR36][R2.64+0xf0] ;  /* 0x0000f02402a27981 */ /* 0x000e64000c1e1100 */
[----:B-1----:R-:W-:-:S05]  /*6600*/  PRMT R11, R162, 0x8880, RZ ;  /* 0x00008880a20b7816 */ /* 0x002fca00000000ff */
[----:B------:R-:W-:-:S07]  /*6610*/  IMAD R10, R11, R152, RZ ;  /* 0x000000980b0a7224 */ /* 0x000fce00078e02ff */
.L_x_276:
[----:B------:R-:W-:Y:S05]  /*6620*/  BSYNC B1 ;  /* 0x0000000000017941 */ /* 0x000fea0003800000 */
.L_x_275:
[----:B-1----:R-:W-:Y:S01]  /*6630*/  @!P5 IMAD R11, R144, R153, R10 ;  /* 0x00000099900bd224 */ /* 0x002fe200078e020a */
[----:B------:R-:W-:Y:S04]  /*6640*/  BSSY B1, `(.L_x_277) ;  /* 0x0000006000017945 */ /* 0x000fe80003800000 */
[----:B------:R1:W-:Y:S01]  /*6650*/  @!P5 STG.E.U8 desc[UR36][R4.64+0xf0], R11 ;  /* 0x0000f00b0400d986 */ /* 0x0003e2000c101124 */
[----:B------:R-:W-:Y:S05]  /*6660*/  @P2 BRA `(.L_x_278) ;  /* 0x00000000000c2947 */ /* 0x000fea0003800000 */
[----:B------:R-:W1:Y:S02]  /*6670*/  LDG.E.U8 R162, desc[UR36][R2.64+0xf1] ;  /* 0x0000f12402a27981 */ /* 0x000e64000c1e1100 */
[----:B-1----:R-:W-:-:S05]  /*6680*/  PRMT R11, R162, 0x8880, RZ ;  /* 0x00008880a20b7816 */ /* 0x002fca00000000ff */
[----:B------:R-:W-:-:S07]  /*6690*/  IMAD R10, R11, R152, RZ ;  /* 0x000000980b0a7224 */ /* 0x000fce00078e02ff */
.L_x_278:
[----:B------:R-:W-:Y:S05]  /*66a0*/  BSYNC B1 ;  /* 0x0000000000017941 */ /* 0x000fea0003800000 */
.L_x_277:
[C---:B------:R-:W-:Y:S01]  /*66b0*/  ISETP.LT.OR P4, PT, R0.reuse, 0xf1, !P0 ;  /* 0x000000f10000780c */ /* 0x040fe20004781670 */
[----:B------:R-:W-:Y:S01]  /*66c0*/  @!P2 IMAD R145, R145, R153, R10 ;  /* 0x000000999191a224 */ /* 0x000fe200078e020a */
[----:B------:R-:W-:Y:S01]  /*66d0*/  BSSY B1, `(.L_x_279) ;  /* 0x000000a000017945 */ /* 0x000fe20003800000 */
[C---:B------:R-:W-:Y:S02]  /*66e0*/  ISETP.LT.OR P3, PT, R0.reuse, 0xf2, !P0 ;  /* 0x000000f20000780c */ /* 0x040fe40004761670 */
        /* <DEDUP_REMOVED lines=8> */
.L_x_280:
[----:B------:R-:W-:Y:S05]  /*6770*/  BSYNC B1 ;  /* 0x0000000000017941 */ /* 0x000fea0003800000 */
.L_x_279:
[----:B-1----:R-:W-:Y:S01]  /*6780*/  @!P4 IMAD R11, R146, R153, R10 ;  /* 0x00000099920bc224 */ /* 0x002fe200078e020a */
[----:B------:R-:W-:Y:S04]  /*6790*/  BSSY B1, `(.L_x_281) ;  /* 0x0000006000017945 */ /* 0x000fe80003800000 */
[----:B------:R1:W-:Y:S01]  /*67a0*/  @!P4 STG.E.U8 desc[UR36][R6.64+0xf0], R11 ;  /* 0x0000f00b0600c986 */ /* 0x0003e2000c101124 */
[----:B------:R-:W-:Y:S05]  /*67b0*/  @P3 BRA `(.L_x_282) ;  /* 0x00000000000c3947 */ /* 0x000fea0003800000 */
[----:B------:R-:W1:Y:S02]  /*67c0*/  LDG.E.U8 R162, desc[UR36][R8.64+0xf1] ;  /* 0x0000f12408a27981 */ /* 0x000e64000c1e1100 */
[----:B-1----:R-:W-:-:S05]  /*67d0*/  PRMT R11, R162, 0x8880, RZ ;  /* 0x00008880a20b7816 */ /* 0x002fca00000000ff */
[----:B------:R-:W-:-:S07]  /*67e0*/  IMAD R10, R11, R152, RZ ;  /* 0x000000980b0a7224 */ /* 0x000fce00078e02ff */
.L_x_282:
[----:B------:R-:W-:Y:S05]  /*67f0*/  BSYNC B1 ;  /* 0x0000000000017941 */ /* 0x000fea0003800000 */
.L_x_281:
[----:B------:R-:W-:Y:S01]  /*6800*/  @!P3 IMAD R147, R147, R153, R10 ;  /* 0x000000999393b224 */ /* 0x000fe200078e020a */
[----:B------:R-:W-:Y:S04]  /*6810*/  BSSY B1, `(.L_x_283) ;  /* 0x0000006000017945 */ /* 0x000fe80003800000 */
[----:B------:R0:W-:Y:S01]  /*6820*/  @!P3 STG.E.U8 desc[UR36][R6.64+0xf1], R147 ;  /* 0x0000f1930600b986 */ /* 0x0001e2000c101124 */
[----:B------:R-:W-:Y:S05]  /*6830*/  @P2 BRA `(.L_x_284) ;  /* 0x00000000000c2947 */ /* 0x000fea0003800000 */
[----:B------:R-:W1:Y:S02]  /*6840*/  LDG.E.U8 R162, desc[UR36][R2.64+0xf8] ;  /* 0x0000f82402a27981 */ /* 0x000e64000c1e1100 */
[----:B-1----:R-:W-:-:S05]  /*6850*/  PRMT R11, R162, 0x8880, RZ ;  /* 0x00008880a20b7816 */ /* 0x002fca00000000ff */
[----:B------:R-:W-:-:S07]  /*6860*/  IMAD R10, R11, R152, RZ ;  /* 0x000000980b0a7224 */ /* 0x000fce00078e02ff */
.L_x_284:
[----:B------:R-:W-:Y:S05]  /*6870*/  BSYNC B1 ;  /* 0x0000000000017941 */ /* 0x000fea0003800000 */
.L_x_283:
[----:B-1----:R-:W-:Y:S01]  /*6880*/  @!P2 IMAD R11, R148, R153, R10 ;  /* 0x00000099940ba224 */ /* 0x002fe200078e020a */
[----:B------:R-:W-:Y:S04]  /*6890*/  BSSY B1, `(.L_x_285) ;  /* 0x0000006000017945 */ /* 0x000fe80003800000 */
[----:B------:R1:W-:Y:S01]  /*68a0*/  @!P2 STG.E.U8 desc[UR36][R4.64+0xf8], R11 ;  /* 0x0000f80b0400a986 */ /* 0x0003e2000c101124 */
[----:B------:R-:W-:Y:S05]  /*68b0*/  @P1 BRA `(.L_x_286) ;  /* 0x00000000000c1947 */ /* 0x000fea0003800000 */
[----:B------:R-:W1:Y:S02]  /*68c0*/  LDG.E.U8 R162, desc[UR36][R2.64+0xf9] ;  /* 0x0000f92402a27981 */ /* 0x000e64000c1e1100 */
[----:B-1----:R-:W-:-:S05]  /*68d0*/  PRMT R11, R162, 0x8880, RZ ;  /* 0x00008880a20b7816 */ /* 0x002fca00000000ff */
[----:B------:R-:W-:-:S07]  /*68e0*/  IMAD R10, R11, R152, RZ ;  /* 0x000000980b0a7224 */ /* 0x000fce00078e02ff */
.L_x_286:
[----:B------:R-:W-:Y:S05]  /*68f0*/  BSYNC B1 ;  /* 0x0000000000017941 */ /* 0x000fea0003800000 */
.L_x_285:
[----:B------:R-:W-:Y:S01]  /*6900*/  @!P1 IMAD R149, R149, R153, R10 ;  /* 0x0000009995959224 */ /* 0x000fe200078e020a */
[----:B------:R-:W-:Y:S04]  /*6910*/  BSSY B1, `(.L_x_287) ;  /* 0x0000006000017945 */ /* 0x000fe80003800000 */
[----:B------:R0:W-:Y:S01]  /*6920*/  @!P1 STG.E.U8 desc[UR36][R4.64+0xf9], R149 ;  /* 0x0000f99504009986 */ /* 0x0001e2000c101124 */
[----:B------:R-:W-:Y:S05]  /*6930*/  @P5 BRA `(.L_x_288) ;  /* 0x00000000000c5947 */ /* 0x000fea0003800000 */
[----:B------:R-:W0:Y:S02]  /*6940*/  LDG.E.U8 R162, desc[UR36][R8.64+0xf8] ;  /* 0x0000f82408a27981 */ /* 0x000e24000c1e1100 */
[----:B0-----:R-:W-:-:S05]  /*6950*/  PRMT R3, R162, 0x8880, RZ ;  /* 0x00008880a2037816 */ /* 0x001fca00000000ff */
[----:B------:R-:W-:-:S07]  /*6960*/  IMAD R10, R3, R152, RZ ;  /* 0x00000098030a7224 */ /* 0x000fce00078e02ff */
.L_x_288:
[----:B------:R-:W-:Y:S05]  /*6970*/  BSYNC B1 ;  /* 0x0000000000017941 */ /* 0x000fea0003800000 */
.L_x_287:
[----:B0-----:R-:W-:Y:S01]  /*6980*/  @!P5 IMAD R3, R150, R153, R10 ;  /* 0x000000999603d224 */ /* 0x001fe200078e020a */
[----:B------:R-:W-:Y:S01]  /*6990*/  ISETP.LT.OR P0, PT, R0, 0xfa, !P0 ;  /* 0x000000fa0000780c */ /* 0x000fe20004701670 */
[----:B------:R-:W-:Y:S03]  /*69a0*/  BSSY B1, `(.L_x_289) ;  /* 0x0000006000017945 */ /* 0x000fe60003800000 */
[----:B------:R0:W-:Y:S09]  /*69b0*/  @!P5 STG.E.U8 desc[UR36][R6.64+0xf8], R3 ;  /* 0x0000f8030600d986 */ /* 0x0001f2000c101124 */
[----:B------:R-:W-:Y:S05]  /*69c0*/  @P0 BRA `(.L_x_290) ;  /* 0x00000000000c0947 */ /* 0x000fea0003800000 */
[----:B------:R-:W0:Y:S02]  /*69d0*/  LDG.E.U8 R162, desc[UR36][R8.64+0xf9] ;  /* 0x0000f92408a27981 */ /* 0x000e24000c1e1100 */
[----:B0-----:R-:W-:-:S05]  /*69e0*/  PRMT R3, R162, 0x8880, RZ ;  /* 0x00008880a2037816 */ /* 0x001fca00000000ff */
[----:B------:R-:W-:-:S07]  /*69f0*/  IMAD R10, R3, R152, RZ ;  /* 0x00000098030a7224 */ /* 0x000fce00078e02ff */
.L_x_290:
[----:B------:R-:W-:Y:S05]  /*6a00*/  BSYNC B1 ;  /* 0x0000000000017941 */ /* 0x000fea0003800000 */
.L_x_289:
[----:B------:R-:W-:Y:S01]  /*6a10*/  IMAD R151, R151, R153, R10 ;  /* 0x0000009997977224 */ /* 0x000fe200078e020a */
[----:B------:R-:W-:Y:S06]  /*6a20*/  @P0 BRA `(.L_x_291) ;  /* 0x0000001800100947 */ /* 0x000fec0003800000 */
[----:B------:R0:W-:Y:S01]  /*6a30*/  STG.E.U8 desc[UR36][R6.64+0xf9], R151 ;  /* 0x0000f99706007986 */ /* 0x0001e2000c101124 */
[----:B------:R-:W-:Y:S05]  /*6a40*/  BRA `(.L_x_291) ;  /* 0x0000001800087947 */ /* 0x000fea0003800000 */
.L_x_34:
[C---:B------:R-:W-:Y:S02]  /*6a50*/  ISETP.GE.AND P1, PT, R19.reuse, 0x1, PT ;  /* 0x000000011300780c */ /* 0x040fe40003f26270 */
[----:B------:R-:W-:Y:S02]  /*6a60*/  ISETP.GE.AND P0, PT, R19, 0x9, PT ;  /* 0x000000091300780c */ /* 0x000fe40003f06270 */
[C---:B------:R-:W-:Y:S02]  /*6a70*/  ISETP.LT.OR P4, PT, R0.reuse, 0x1, !P1 ;  /* 0x000000010000780c */ /* 0x040fe40004f81670 */
[C---:B------:R-:W-:Y:S02]  /*6a80*/  ISETP.LT.OR P3, PT, R0.reuse, 0x2, !P1 ;  /* 0x000000020000780c */ /* 0x040fe40004f61670 */
[C---:B------:R-:W-:Y:S02]  /*6a90*/  ISETP.LT.OR P2, PT, R0.reuse, 0x1, !P0 ;  /* 0x000000010000780c */ /* 0x040fe40004741670 */
[----:B------:R-:W-:-:S07]  /*6aa0*/  ISETP.LT.OR P5, PT, R0, 0x2, !P0 ;  /* 0x000000020000780c */ /* 0x000fce00047a1670 */
[-C--:B------:R-:W-:Y:S02]  /*6ab0*/  @!P4 IMAD R3, R24, R153.reuse, RZ ;  /* 0x000000991803c224 */ /* 0x080fe400078e02ff */
[-C--:B------:R-:W-:Y:S02]  /*6ac0*/  @!P3 IMAD R25, R25, R153.reuse, RZ ;  /* 0x000000991919b224 */ /* 0x080fe400078e02ff */
[-C--:B------:R-:W-:Y:S01]  /*6ad0*/  @!P2 IMAD R9, R26, R153.reuse, RZ ;  /* 0x000000991a09a224 */ /* 0x080fe200078e02ff */
[----:B------:R0:W-:Y:S01]  /*6ae0*/  @!P4 STG.E.U8 desc[UR36][R4.64], R3 ;  /* 0x000000030400c986 */ /* 0x0001e2000c101124 */
[C---:B------:R-:W-:Y:S01]  /*6af0*/  ISETP.LT.OR P4, PT, R0.reuse, 0x9, !P1 ;  /* 0x000000090000780c */ /* 0x040fe20004f81670 */
[----:B------:R-:W-:Y:S02]  /*6b00*/  @!P5 IMAD R27, R27, R153, RZ ;  /* 0x000000991b1bd224 */ /* 0x000fe400078e02ff */
[----:B------:R-:W-:Y:S01]  /*6b10*/  @!P3 STG.E.U8 desc[UR36][R4.64+0x1], R25 ;  /* 0x000001190400b986 */ /* 0x000fe2000c101124 */
[----:B------:R-:W-:-:S03]  /*6b20*/  ISETP.LT.OR P3, PT, R0, 0xa, !P1 ;  /* 0x0000000a0000780c */ /* 0x000fc60004f61670 */
[----:B------:R1:W-:Y:S01]  /*6b30*/  @!P2 STG.E.U8 desc[UR36][R6.64], R9 ;  /* 0x000000090600a986 */ /* 0x0003e2000c101124 */
[----:B------:R-:W-:-:S03]  /*6b40*/  ISETP.LT.OR P2, PT, R0, 0x9, !P0 ;  /* 0x000000090000780c */ /* 0x000fc60004741670 */
[----:B------:R-:W-:Y:S01]  /*6b50*/  @!P5 STG.E.U8 desc[UR36][R6.64+0x1], R27 ;  /* 0x0000011b0600d986 */ /* 0x000fe2000c101124 */
[----:B------:R-:W-:Y:S01]  /*6b60*/  ISETP.LT.OR P5, PT, R0, 0xa, !P0 ;  /* 0x0000000a0000780c */ /* 0x000fe200047a1670 */
[----:B------:R-:W-:-:S04]  /*6b70*/  @!P4 IMAD R11, R28, R153, RZ ;  /* 0x000000991c0bc224 */ /* 0x000fc800078e02ff */
[-C--:B------:R-:W-:Y:S01]  /*6b80*/  @!P3 IMAD R29, R29, R153.reuse, RZ ;  /* 0x000000991d1db224 */ /* 0x080fe200078e02ff */
[----:B------:R-:W-:Y:S01]  /*6b90*/  @!P4 STG.E.U8 desc[UR36][R4.64+0x8], R11 ;  /* 0x0000080b0400c986 */ /* 0x000fe2000c101124 */
[----:B------:R-:W-:Y:S02]  /*6ba0*/  ISETP.LT.OR P4, PT, R0, 0x11, !P1 ;  /* 0x000000110000780c */ /* 0x000fe40004f81670 */
[-C--:B0-----:R-:W-:Y:S01]  /*6bb0*/  @!P2 IMAD R3, R30, R153.reuse, RZ ;  /* 0x000000991e03a224 */ /* 0x081fe200078e02ff */
[----:B------:R-:W-:Y:S01]  /*6bc0*/  @!P3 STG.E.U8 desc[UR36][R4.64+0x9], R29 ;  /* 0x0000091d0400b986 */ /* 0x000fe2000c101124 */
[C---:B------:R-:W-:Y:S02]  /*6bd0*/  ISETP.LT.OR P3, PT, R0.reuse, 0x12, !P1 ;  /* 0x000000120000780c */ /* 0x040fe40004f61670 */
[----:B------:R-:W-:Y:S01]  /*6be0*/  @!P5 IMAD R31, R31, R153, RZ ;  /* 0x000000991f1fd224 */ /* 0x000fe200078e02ff */
[----:B------:R0:W-:Y:S01]  /*6bf0*/  @!P2 STG.E.U8 desc[UR36][R6.64+0x8], R3 ;  /* 0x000008030600a986 */ /* 0x0001e2000c101124 */
[----:B------:R-:W-:-:S03]  /*6c00*/  ISETP.LT.OR P2, PT, R0, 0x11, !P0 ;  /* 0x000000110000780c */ /* 0x000fc60004741670 */
[----:B------:R-:W-:Y:S01]  /*6c10*/  @!P5 STG.E.U8 desc[UR36][R6.64+0x9], R31 ;  /* 0x0000091f0600d986 */ /* 0x000fe2000c101124 */
[----:B------:R-:W-:Y:S01]  /*6c20*/  ISETP.LT.OR P5, PT, R0, 0x12, !P0 ;  /* 0x000000120000780c */ /* 0x000fe200047a1670 */
[----:B-1----:R-:W-:-:S04]  /*6c30*/  @!P4 IMAD R9, R32, R153, RZ ;  /* 0x000000992009c224 */ /* 0x002fc800078e02ff */
        /* <DEDUP_REMOVED lines=301> */
[----:B------:R1:W-:Y:S01]  /*7f10*/  @!P4 STG.E.U8 desc[UR36][R4.64+0xd8], R11 ;  /* 0x0000d80b0400c986 */ /* 0x0003e2000c101124 */
        /* <DEDUP_REMOVED lines=13> */
[-C--:B-1----:R-:W-:Y:S01]  /*7ff0*/  @!P2 IMAD R11, R138, R153.reuse, RZ ;  /* 0x000000998a0ba224 */ /* 0x082fe200078e02ff */
[----:B------:R-:W-:Y:S01]  /*8000*/  @!P3 STG.E.U8 desc[UR36][R4.64+0xe1], R137 ;  /* 0x0000e1890400b986 */ /* 0x000fe2000c101124 */
[C---:B------:R-:W-:Y:S02]  /*8010*/  ISETP.LT.OR P3, PT, R0.reuse, 0xea, !P1 ;  /* 0x000000ea0000780c */ /* 0x040fe40004f61670 */
[----:B------:R-:W-:Y:S01]  /*8020*/  @!P5 IMAD R139, R139, R153, RZ ;  /* 0x000000998b8bd224 */ /* 0x000fe200078e02ff */
[----:B------:R1:W-:Y:S01]  /*8030*/  @!P2 STG.E.U8 desc[UR36][R6.64+0xe0], R11 ;  /* 0x0000e00b0600a986 */ /* 0x0003e2000c101124 */
[----:B------:R-:W-:-:S03]  /*8040*/  ISETP.LT.OR P2, PT, R0, 0xe9, !P0 ;  /* 0x000000e90000780c */ /* 0x000fc60004741670 */
[----:B------:R-:W-:Y:S01]  /*8050*/  @!P5 STG.E.U8 desc[UR36][R6.64+0xe1], R139 ;  /* 0x0000e18b0600d986 */ /* 0x000fe2000c101124 */
[----:B------:R-:W-:Y:S01]  /*8060*/  ISETP.LT.OR P5, PT, R0, 0xea, !P0 ;  /* 0x000000ea0000780c */ /* 0x000fe200047a1670 */
[----:B0-----:R-:W-:-:S04]  /*8070*/  @!P4 IMAD R3, R140, R153, RZ ;  /* 0x000000998c03c224 */ /* 0x001fc800078e02ff */
[-C--:B------:R-:W-:Y:S01]  /*8080*/  @!P3 IMAD R141, R141, R153.reuse, RZ ;  /* 0x000000998d8db224 */ /* 0x080fe200078e02ff */
[----:B------:R0:W-:Y:S01]  /*8090*/  @!P4 STG.E.U8 desc[UR36][R4.64+0xe8], R3 ;  /* 0x0000e8030400c986 */ /* 0x0001e2000c101124 */
[----:B------:R-:W-:Y:S02]  /*80a0*/  ISETP.LT.OR P4, PT, R0, 0xf2, !P1 ;  /* 0x000000f20000780c */ /* 0x000fe40004f81670 */
[-C--:B--2---:R-:W-:Y:S01]  /*80b0*/  @!P2 IMAD R9, R142, R153.reuse, RZ ;  /* 0x000000998e09a224 */ /* 0x084fe200078e02ff */
[----:B------:R-:W-:Y:S01]  /*80c0*/  @!P3 STG.E.U8 desc[UR36][R4.64+0xe9], R141 ;  /* 0x0000e98d0400b986 */ /* 0x000fe2000c101124 */
[C---:B------:R-:W-:Y:S02]  /*80d0*/  ISETP.LT.OR P3, PT, R0.reuse, 0xf1, !P1 ;  /* 0x000000f10000780c */ /* 0x040fe40004f61670 */
[----:B------:R-:W-:Y:S01]  /*80e0*/  @!P5 IMAD R143, R143, R153, RZ ;  /* 0x000000998f8fd224 */ /* 0x000fe200078e02ff */
[----:B------:R-:W-:Y:S01]  /*80f0*/  @!P2 STG.E.U8 desc[UR36][R6.64+0xe8], R9 ;  /* 0x0000e8090600a986 */ /* 0x000fe2000c101124 */
[----:B------:R-:W-:-:S03]  /*8100*/  ISETP.LT.OR P2, PT, R0, 0xf1, !P0 ;  /* 0x000000f10000780c */ /* 0x000fc60004741670 */
[----:B------:R-:W-:Y:S01]  /*8110*/  @!P5 STG.E.U8 desc[UR36][R6.64+0xe9], R143 ;  /* 0x0000e98f0600d986 */ /* 0x000fe2000c101124 */
[----:B------:R-:W-:Y:S01]  /*8120*/  ISETP.LT.OR P5, PT, R0, 0xf9, !P0 ;  /* 0x000000f90000780c */ /* 0x000fe200047a1670 */
[----:B------:R-:W-:-:S04]  /*8130*/  @!P4 IMAD R145, R145, R153, RZ ;  /* 0x000000999191c224 */ /* 0x000fc800078e02ff */
[-C--:B-1----:R-:W-:Y:S01]  /*8140*/  @!P3 IMAD R11, R144, R153.reuse, RZ ;  /* 0x00000099900bb224 */ /* 0x082fe200078e02ff */
[----:B------:R-:W-:Y:S01]  /*8150*/  @!P4 STG.E.U8 desc[UR36][R4.64+0xf1], R145 ;  /* 0x0000f1910400c986 */ /* 0x000fe2000c101124 */
[C---:B------:R-:W-:Y:S02]  /*8160*/  ISETP.LT.OR P4, PT, R0.reuse, 0xf2, !P0 ;  /* 0x000000f20000780c */ /* 0x040fe40004781670 */
[C---:B------:R-:W-:Y:S01]  /*8170*/  ISETP.LT.OR P0, PT, R0.reuse, 0xfa, !P0 ;  /* 0x000000fa0000780c */ /* 0x040fe20004701670 */
[----:B------:R1:W-:Y:S01]  /*8180*/  @!P3 STG.E.U8 desc[UR36][R4.64+0xf0], R11 ;  /* 0x0000f00b0400b986 */ /* 0x0003e2000c101124 */
[----:B------:R-:W-:Y:S01]  /*8190*/  ISETP.LT.OR P3, PT, R0, 0xf9, !P1 ;  /* 0x000000f90000780c */ /* 0x000fe20004f61670 */
[----:B0-----:R-:W-:Y:S01]  /*81a0*/  @!P2 IMAD R3, R146, R153, RZ ;  /* 0x000000999203a224 */ /* 0x001fe200078e02ff */
[----:B------:R-:W-:-:S04]  /*81b0*/  ISETP.LT.OR P1, PT, R0, 0xfa, !P1 ;  /* 0x000000fa0000780c */ /* 0x000fc80004f21670 */
[----:B------:R0:W-:Y:S03]  /*81c0*/  @!P2 STG.E.U8 desc[UR36][R6.64+0xf0], R3 ;  /* 0x0000f0030600a986 */ /* 0x0001e6000c101124 */
[-C--:B------:R-:W-:Y:S02]  /*81d0*/  @!P4 IMAD R147, R147, R153.reuse, RZ ;  /* 0x000000999393c224 */ /* 0x080fe400078e02ff */
[-C--:B-1----:R-:W-:Y:S02]  /*81e0*/  @!P5 IMAD R11, R150, R153.reuse, RZ ;  /* 0x00000099960bd224 */ /* 0x082fe400078e02ff */
[-C--:B------:R-:W-:Y:S01]  /*81f0*/  @!P3 IMAD R9, R148, R153.reuse, RZ ;  /* 0x000000999409b224 */ /* 0x080fe200078e02ff */
[----:B------:R0:W-:Y:S01]  /*8200*/  @!P4 STG.E.U8 desc[UR36][R6.64+0xf1], R147 ;  /* 0x0000f1930600c986 */ /* 0x0001e2000c101124 */
[-C--:B------:R-:W-:Y:S02]  /*8210*/  @!P1 IMAD R149, R149, R153.reuse, RZ ;  /* 0x0000009995959224 */ /* 0x080fe400078e02ff */
[----:B------:R-:W-:Y:S01]  /*8220*/  @!P0 IMAD R151, R151, R153, RZ ;  /* 0x0000009997978224 */ /* 0x000fe200078e02ff */
[----:B------:R0:W-:Y:S04]  /*8230*/  @!P3 STG.E.U8 desc[UR36][R4.64+0xf8], R9 ;  /* 0x0000f8090400b986 */ /* 0x0001e8000c101124 */
[----:B------:R0:W-:Y:S04]  /*8240*/  @!P1 STG.E.U8 desc[UR36][R4.64+0xf9], R149 ;  /* 0x0000f99504009986 */ /* 0x0001e8000c101124 */
[----:B------:R0:W-:Y:S04]  /*8250*/  @!P5 STG.E.U8 desc[UR36][R6.64+0xf8], R11 ;  /* 0x0000f80b0600d986 */ /* 0x0001e8000c101124 */
[----:B------:R0:W-:Y:S02]  /*8260*/  @!P0 STG.E.U8 desc[UR36][R6.64+0xf9], R151 ;  /* 0x0000f99706008986 */ /* 0x0001e4000c101124 */
.L_x_291:
[----:B------:R-:W-:Y:S05]  /*8270*/  BSYNC B0 ;  /* 0x0000000000007941 */ /* 0x000fea0003800000 */
.L_x_33:
[----:B0-----:R-:W2:Y:S01]  /*8280*/  LDL.64 R2, [R1] ;  /* 0x0000000001027983 */ /* 0x001ea20000100a00 */
[----:B------:R-:W-:Y:S01]  /*8290*/  ULDC.64 UR4, c[0x0][0x650] ;  /* 0x0001940000047ab9 */ /* 0x000fe20000000a00 */
[----:B------:R0:W-:Y:S01]  /*82a0*/  SYNCS.ARRIVE.TRANS64.A1T0 RZ, [R160+UR45], RZ ;  /* 0x000000ffa0ff79a7 */ /* 0x0001e2000810002d */
[----:B------:R-:W-:Y:S01]  /*82b0*/  PRMT R0, RZ, 0x7610, R0 ;  /* 0x00007610ff007816 */ /* 0x000fe20000000000 */
[----:B------:R-:W-:Y:S02]  /*82c0*/  IMAD.MOV.U32 R19, RZ, RZ, -0x1 ;  /* 0xffffffffff137424 */ /* 0x000fe400078e00ff */
[----:B------:R-:W-:Y:S01]  /*82d0*/  IMAD.MOV.U32 R22, RZ, RZ, -0x1 ;  /* 0xffffffffff167424 */ /* 0x000fe200078e00ff */
[----:B--2---:R-:W-:-:S04]  /*82e0*/  LEA R18, P0, R2, R18, 0x1 ;  /* 0x0000001202127211 */ /* 0x004fc800078008ff */
[----:B------:R-:W-:Y:S01]  /*82f0*/  LEA.HI.X R17, R2, R17, R23, 0x1, P0 ;  /* 0x0000001102117211 */ /* 0x000fe200000f0c17 */
[----:B------:R-:W-:Y:S01]  /*8300*/  IMAD.MOV.U32 R2, RZ, RZ, -0x1 ;  /* 0xffffffffff027424 */ /* 0x000fe200078e00ff */
[----:B------:R-:W-:-:S04]  /*8310*/  ISETP.GE.U32.AND P0, PT, R18, UR4, PT ;  /* 0x0000000412007c0c */ /* 0x000fc8000bf06070 */
[----:B------:R-:W-:-:S13]  /*8320*/  ISETP.GE.U32.AND.EX P0, PT, R17, UR5, PT, P0 ;  /* 0x0000000511007c0c */ /* 0x000fda000bf06100 */
[----:B0-----:R-:W-:Y:S05]  /*8330*/  @P0 BRA `(.L_x_292) ;  /* 0x0000000400700947 */ /* 0x001fea0003800000 */
[----:B------:R-:W0:Y:S01]  /*8340*/  S2R R10, SR_CTAID.X ;  /* 0x00000000000a7919 */ /* 0x000e220000002500 */
[----:B------:R-:W2:Y:S01]  /*8350*/  LDC.64 R8, c[0x0][0x628] ;  /* 0x00018a00ff087b82 */ /* 0x000ea20000000a00 */
[----:B------:R-:W-:Y:S01]  /*8360*/  ULDC UR4, c[0x0][0x150] ;  /* 0x0000540000047ab9 */ /* 0x000fe20000000800 */
[----:B---3--:R-:W-:Y:S01]  /*8370*/  IMAD.MOV.U32 R6, RZ, RZ, R18 ;  /* 0x000000ffff067224 */ /* 0x008fe200078e0012 */
[----:B------:R-:W3:Y:S01]  /*8380*/  S2R R20, SR_CTAID.Y ;  /* 0x0000000000147919 */ /* 0x000ee20000002600 */
[----:B------:R-:W-:-:S04]  /*8390*/  IMAD.MOV.U32 R7, RZ, RZ, R17 ;  /* 0x000000ffff077224 */ /* 0x000fc800078e0011 */
[----:B------:R-:W1:Y:S08]  /*83a0*/  LDC R15, c[0x0][0x144] ;  /* 0x00005100ff0f7b82 */ /* 0x000e700000000800 */
[----:B------:R-:W1:Y:S08]  /*83b0*/  LDC R0, c[0x0][0x630] ;  /* 0x00018c00ff007b82 */ /* 0x000e700000000800 */
[----:B------:R-:W1:Y:S01]  /*83c0*/  LDC.64 R12, c[0x0][0x620] ;  /* 0x00018800ff0c7b82 */ /* 0x000e620000000a00 */
[----:B--2---:R-:W-:-:S04]  /*83d0*/  ISETP.NE.U32.AND P0, PT, R8, RZ, PT ;  /* 0x000000ff0800720c */ /* 0x004fc80003f05070 */
[----:B------:R-:W-:Y:S02]  /*83e0*/  ISETP.NE.AND.EX P0, PT, R9, RZ, PT, P0 ;  /* 0x000000ff0900720c */ /* 0x000fe40003f05300 */
[----:B0-----:R-:W-:-:S05]  /*83f0*/  I2FP.F32.U32 R2, R10 ;  /* 0x0000000a00027245 */ /* 0x001fca0000201000 */
[----:B------:R-:W-:-:S04]  /*8400*/  FMUL R2, R2, UR4 ;  /* 0x0000000402027c20 */ /* 0x000fc80008400000 */
[----:B------:R0:W2:Y:S02]  /*8410*/  F2I.U32.TRUNC.NTZ R14, R2 ;  /* 0x00000002000e7305 */ /* 0x0000a4000020f000 */
[----:B---3--:R-:W-:Y:S05]  /*8420*/  @!P0 BRA `(.L_x_293) ;  /* 0x0000000000288947 */ /* 0x008fea0003800000 */
[----:B------:R-:W3:Y:S02]  /*8430*/  LDC R3, c[0x0][0x634] ;  /* 0x00018d00ff037b82 */ /* 0x000ee40000000800 */
[----:B---3--:R-:W-:-:S05]  /*8440*/  IADD3 R7, P0, R18, R3, RZ ;  /* 0x0000000312077210 */ /* 0x008fca0007f1e0ff */
[----:B-1----:R-:W-:-:S04]  /*8450*/  IMAD.X R11, RZ, RZ, R17, P0 ;  /* 0x000000ffff0b7224 */ /* 0x002fc800000e0611 */
[----:B0-----:R-:W-:-:S04]  /*8460*/  IMAD.WIDE.U32 R2, R11, R8, RZ ;  /* 0x000000080b027225 */ /* 0x001fc800078e00ff */
[----:B----4-:R-:W-:-:S04]  /*8470*/  IMAD.WIDE.U32 R4, P0, R7, R9, R2 ;  /* 0x0000000907047225 */ /* 0x010fc80007800002 */
[----:B------:R-:W-:-:S04]  /*8480*/  IMAD.WIDE.U32 R2, R7, R8, RZ ;  /* 0x0000000807027225 */ /* 0x000fc800078e00ff */
[----:B------:R-:W-:Y:S01]  /*8490*/  IMAD.X R7, RZ, RZ, RZ, P0 ;  /* 0x000000ffff077224 */ /* 0x000fe200000e06ff */
[----:B------:R-:W-:Y:S01]  /*84a0*/  IADD3 RZ, P0, R3, R4, RZ ;  /* 0x0000000403ff7210 */ /* 0x000fe20007f1e0ff */
[----:B------:R-:W-:-:S04]  /*84b0*/  IMAD.MOV.U32 R6, RZ, RZ, R5 ;  /* 0x000000ffff067224 */ /* 0x000fc800078e0005 */
[----:B------:R-:W-:-:S08]  /*84c0*/  IMAD.WIDE.U32.X R6, R11, R9, R6, P0 ;  /* 0x000000090b067225 */ /* 0x000fd000000e0406 */
.L_x_293:
[----:B------:R-:W3:Y:S01]  /*84d0*/  LDC.64 R26, c[0x0][0x640] ;  /* 0x00019000ff1a7b82 */ /* 0x000ee20000000a00 */
[-C--:B-1----:R-:W-:Y:S01]  /*84e0*/  SHF.R.U64 R11, R6, R0.reuse, R7 ;  /* 0x00000000060b7219 */ /* 0x082fe20000001207 */
[----:B------:R-:W-:Y:S01]  /*84f0*/  IMAD.MOV.U32 R19, RZ, RZ, R17 ;  /* 0x000000ffff137224 */ /* 0x000fe200078e0011 */
[----:B------:R-:W-:Y:S01]  /*8500*/  SHF.R.U32.HI R0, RZ, R0, R7 ;  /* 0x00000000ff007219 */ /* 0x000fe20000011607 */
[----:B--2---:R-:W-:Y:S01]  /*8510*/  IMAD.MOV R14, RZ, RZ, -R14 ;  /* 0x000000ffff0e7224 */ /* 0x004fe200078e0a0e */
[----:B----4-:R-:W-:Y:S01]  /*8520*/  IADD3 R5, P0, RZ, -R11, RZ ;  /* 0x8000000bff057210 */ /* 0x010fe20007f1e0ff */
[----:B------:R-:W-:Y:S01]  /*8530*/  ULDC UR4, c[0x0][0x154] ;  /* 0x0000550000047ab9 */ /* 0x000fe20000000800 */
[----:B------:R-:W-:Y:S01]  /*8540*/  IMAD.MOV.U32 R7, RZ, RZ, 0x1 ;  /* 0x00000001ff077424 */ /* 0x000fe200078e00ff */
[----:B------:R-:W1:Y:S01]  /*8550*/  LDC R4, c[0x0][0x618] ;  /* 0x00018600ff047b82 */ /* 0x000e620000000800 */
[----:B------:R-:W-:Y:S02]  /*8560*/  IMAD R22, R15, R14, R10 ;  /* 0x0000000e0f167224 */ /* 0x000fe400078e020a */
[----:B------:R-:W-:-:S04]  /*8570*/  IMAD.X R3, RZ, RZ, ~R0, P0 ;  /* 0x000000ffff037224 */ /* 0x000fc800000e0e00 */
[-C--:B------:R-:W-:Y:S01]  /*8580*/  IMAD R0, R3, R12.reuse, RZ ;  /* 0x0000000c03007224 */ /* 0x080fe200078e02ff */
[----:B------:R-:W2:Y:S01]  /*8590*/  LDC R6, c[0x0][0x608] ;  /* 0x00018200ff067b82 */ /* 0x000ea20000000800 */
[----:B0-----:R-:W-:-:S04]  /*85a0*/  IMAD.WIDE.U32 R2, R5, R12, R18 ;  /* 0x0000000c05027225 */ /* 0x001fc800078e0012 */
[----:B------:R-:W-:Y:S01]  /*85b0*/  IMAD R5, R5, R13, R0 ;  /* 0x0000000d05057224 */ /* 0x000fe200078e0200 */
[----:B------:R-:W-:Y:S02]  /*85c0*/  I2FP.F32.U32 R0, R20 ;  /* 0x0000001400007245 */ /* 0x000fe40000201000 */
[----:B------:R-:W0:Y:S01]  /*85d0*/  LDC R24, c[0x0][0x658] ;  /* 0x00019600ff187b82 */ /* 0x000e220000000800 */
[----:B------:R-:W-:Y:S01]  /*85e0*/  IMAD.IADD R3, R3, 0x1, R5 ;  /* 0x0000000103037824 */ /* 0x000fe200078e0205 */
[----:B---3--:R-:W-:Y:S01]  /*85f0*/  ISETP.NE.U32.AND P0, PT, R26, RZ, PT ;  /* 0x000000ff1a00720c */ /* 0x008fe20003f05070 */
[----:B------:R-:W-:Y:S01]  /*8600*/  FMUL R0, R0, UR4 ;  /* 0x0000000400007c20 */ /* 0x000fe20008400000 */
[----:B------:R-:W-:Y:S02]  /*8610*/  IMAD.MOV.U32 R5, RZ, RZ, -0x1 ;  /* 0xffffffffff057424 */ /* 0x000fe400078e00ff */
[----:B------:R-:W-:Y:S01]  /*8620*/  ISETP.NE.AND.EX P0, PT, R27, RZ, PT, P0 ;  /* 0x000000ff1b00720c */ /* 0x000fe20003f05300 */
[----:B------:R3:W4:Y:S01]  /*8630*/  F2I.U32.TRUNC.NTZ R12, R0 ;  /* 0x00000000000c7305 */ /* 0x000722000020f000 */
[----:B------:R-:W3:Y:S01]  /*8640*/  LDC R15, c[0x0][0x148] ;  /* 0x00005200ff0f7b82 */ /* 0x000ee20000000800 */
[----:B-1----:R-:W-:-:S02]  /*8650*/  SHF.R.U64 R10, R2, R4, R3 ;  /* 0x00000004020a7219 */ /* 0x002fc40000001203 */
[----:B------:R-:W-:-:S05]  /*8660*/  SHF.R.U32.HI R3, RZ, R4, R3 ;  /* 0x00000004ff037219 */ /* 0x000fca0000011603 */
[----:B------:R-:W1:Y:S01]  /*8670*/  LDC R14, c[0x0][0x600] ;  /* 0x00018000ff0e7b82 */ /* 0x000e620000000800 */
[-CC-:B--2---:R-:W-:Y:S02]  /*8680*/  SHF.R.U64 R8, R10, R6.reuse, R3.reuse ;  /* 0x000000060a087219 */ /* 0x184fe40000001203 */
[----:B------:R-:W-:-:S05]  /*8690*/  SHF.R.U32.HI R3, RZ, R6, R3 ;  /* 0x00000006ff037219 */ /* 0x000fca0000011603 */
[----:B------:R-:W2:Y:S01]  /*86a0*/  LDC R21, c[0x0][0x648] ;  /* 0x00019200ff157b82 */ /* 0x000ea20000000800 */
[-CC-:B0-----:R-:W-:Y:S02]  /*86b0*/  SHF.R.U64 R13, R8, R24.reuse, R3.reuse ;  /* 0x00000018080d7219 */ /* 0x181fe40000001203 */
[-C--:B------:R-:W-:Y:S02]  /*86c0*/  SHF.L.U32 R5, R5, R24.reuse, RZ ;  /* 0x0000001805057219 */ /* 0x080fe400000006ff */
[-C--:B------:R-:W-:Y:S01]  /*86d0*/  SHF.R.U32.HI R3, RZ, R24.reuse, R3 ;  /* 0x00000018ff037219 */ /* 0x080fe20000011603 */
[----:B------:R-:W-:Y:S01]  /*86e0*/  IMAD.MOV.U32 R2, RZ, RZ, R13 ;  /* 0x000000ffff027224 */ /* 0x000fe200078e000d */
[----:B------:R-:W-:Y:S01]  /*86f0*/  SHF.L.U32 R24, R7, R24, RZ ;  /* 0x0000001807187219 */ /* 0x000fe200000006ff */
[----:B------:R-:W0:Y:S01]  /*8700*/  LDC R25, c[0x0][0x638] ;  /* 0x00018e00ff197b82 */ /* 0x000e220000000800 */
[----:B------:R-:W-:-:S07]  /*8710*/  LOP3.LUT R19, RZ, R5, RZ, 0x33, !PT ;  /* 0x00000005ff137212 */ /* 0x000fce00078e33ff */
[----:B------:R-:W0:Y:S01]  /*8720*/  LDC R28, c[0x0][0x610] ;  /* 0x00018400ff1c7b82 */ /* 0x000e220000000800 */
[----:B----4-:R-:W-:Y:S05]  /*8730*/  @!P0 BRA `(.L_x_294) ;  /* 0x0000000000288947 */ /* 0x010fea0003800000 */
[----:B---3--:R-:W3:Y:S02]  /*8740*/  LDC R0, c[0x0][0x64c] ;  /* 0x00019300ff007b82 */ /* 0x008ee40000000800 */
[----:B---3--:R-:W-:-:S05]  /*8750*/  IADD3 R7, P0, R13, R0, RZ ;  /* 0x000000000d077210 */ /* 0x008fca0007f1e0ff */
        /* <DEDUP_REMOVED lines=8> */
.L_x_294:
[----:B------:R-:W4:Y:S01]  /*87e0*/  LDC R4, c[0x0][0x65c] ;  /* 0x00019700ff047b82 */ /* 0x000f220000000800 */
[----:B--23--:R-:W-:Y:S01]  /*87f0*/  SHF.R.U64 R0, R2, R21, R3 ;  /* 0x0000001502007219 */ /* 0x00cfe20000001203 */
[----:B-1----:R-:W-:Y:S01]  /*8800*/  VIADD R3, R14, 0xffffffff ;  /* 0xffffffff0e037836 */ /* 0x002fe20000000000 */
[----:B------:R-:W-:Y:S01]  /*8810*/  LOP3.LUT R19, R8, R19, RZ, 0xc0, !PT ;  /* 0x0000001308137212 */ /* 0x000fe200078ec0ff */
[----:B------:R-:W-:Y:S02]  /*8820*/  IMAD.MOV R12, RZ, RZ, -R12 ;  /* 0x000000ffff0c7224 */ /* 0x000fe400078e0a0c */
[----:B------:R-:W-:Y:S01]  /*8830*/  IMAD.MOV R2, RZ, RZ, -R0 ;  /* 0x000000ffff027224 */ /* 0x000fe200078e0a00 */
[----:B------:R-:W-:Y:S01]  /*8840*/  LOP3.LUT R3, R10, R3, RZ, 0xc0, !PT ;  /* 0x000000030a037212 */ /* 0x000fe200078ec0ff */
[----:B------:R-:W-:Y:S02]  /*8850*/  IMAD R19, R24, R0, R19 ;  /* 0x0000000018137224 */ /* 0x000fe400078e0213 */
[----:B0-----:R-:W-:-:S04]  /*8860*/  IMAD R0, R2, R25, R13 ;  /* 0x0000001902007224 */ /* 0x001fc800078e020d */
[----:B------:R-:W-:Y:S01]  /*8870*/  IMAD R2, R0, R14, R3 ;  /* 0x0000000e00027224 */ /* 0x000fe200078e0203 */
[----:B----4-:R-:W-:Y:S01]  /*8880*/  ISETP.NE.AND P0, PT, R4, 0x1, PT ;  /* 0x000000010400780c */ /* 0x010fe20003f05270 */
[----:B------:R-:W-:-:S05]  /*8890*/  IMAD.MOV.U32 R4, RZ, RZ, 0x1 ;  /* 0x00000001ff047424 */ /* 0x000fca00078e00ff */
[----:B------:R-:W-:-:S07]  /*88a0*/  PRMT R0, R4, 0x7610, R0 ;  /* 0x0000761004007816 */ /* 0x000fce0000000000 */
[----:B------:R-:W-:-:S04]  /*88b0*/  @P0 IMAD R22, R15, R12, R20 ;  /* 0x0000000c0f160224 */ /* 0x000fc800078e0214 */
[----:B------:R-:W-:-:S05]  /*88c0*/  IMAD R19, R19, R28, R22 ;  /* 0x0000001c13137224 */ /* 0x000fca00078e0216 */
[----:B------:R-:W-:Y:S02]  /*88d0*/  SEL R22, R2, R19, !P0 ;  /* 0x0000001302167207 */ /* 0x000fe40004000000 */
[----:B------:R-:W-:Y:S01]  /*88e0*/  SEL R19, R19, R2, !P0 ;  /* 0x0000000213137207 */ /* 0x000fe20004000000 */
[----:B------:R-:W-:-:S07]  /*88f0*/  IMAD.MOV.U32 R2, RZ, RZ, R11 ;  /* 0x000000ffff027224 */ /* 0x000fce00078e000b */
.L_x_292:
[----:B------:R-:W-:Y:S02]  /*8900*/  LOP3.LUT P0, RZ, R0, 0xff, RZ, 0xc0, !PT ;  /* 0x000000ff00ff7812 */ /* 0x000fe4000780c0ff */
[----:B------:R-:W-:-:S11]  /*8910*/  LOP3.LUT R163, R163, 0x1, RZ, 0x3c, !PT ;  /* 0x00000001a3a37812 */ /* 0x000fd600078e3cff */
[----:B------:R-:W-:Y:S05]  /*8920*/  @P0 BRA `(.L_x_295) ;  /* 0xffffff8c00580947 */ /* 0x000fea000383ffff */
[----:B------:R-:W-:Y:S05]  /*8930*/  EXIT ;  /* 0x000000000000794d */ /* 0x000fea0003800000 */
.L_x_14:
[----:B------:R-:W-:-:S08]  /*8940*/  ISETP.NE.AND P0, PT, R0, RZ, PT ;  /* 0x000000ff0000720c */ /* 0x000fd00003f05270 */
[----:B0-----:R-:W0:-:S00]  /*8950*/  USETMAXREG.DEALLOC.CTAPOOL 0x28 ;  /* 0x00000028000079c8 */ /* 0x001e0000080e0500 */
[----:B------:R-:W-:Y:S05]  /*8960*/  @P0 EXIT ;  /* 0x000000000000094d */ /* 0x000fea0003800000 */
[----:B0-----:R-:W-:Y:S01]  /*8970*/  LOP3.LUT P0, RZ, R8, 0xff, RZ, 0xc0, !PT ;  /* 0x000000ff08ff7812 */ /* 0x001fe2000780c0ff */
[----:B------:R-:W-:Y:S02]  /*8980*/  IMAD.MOV.U32 R0, RZ, RZ, 0x1 ;  /* 0x00000001ff007424 */ /* 0x000fe400078e00ff */
[----:B------:R-:W-:-:S10]  /*8990*/  IMAD.MOV.U32 R7, RZ, RZ, RZ ;  /* 0x000000ffff077224 */ /* 0x000fd400078e00ff */
[----:B------:R-:W-:Y:S05]  /*89a0*/  @!P0 BRA `(.L_x_296) ;  /* 0x0000000c001c8947 */ /* 0x000fea0003800000 */
[----:B------:R-:W-:Y:S01]  /*89b0*/  LOP3.LUT P0, RZ, R4, 0x1f, RZ, 0xc0, !PT ;  /* 0x0000001f04ff7812 */ /* 0x000fe2000780c0ff */
[----:B------:R-:W-:Y:S01]  /*89c0*/  ULDC UR5, c[0x0][0x658] ;  /* 0x0001960000057ab9 */ /* 0x000fe20000000800 */
[----:B------:R-:W-:Y:S01]  /*89d0*/  UMOV UR6, 0xffffffff ;  /* 0xffffffff00067882 */ /* 0x000fe20000000000 */
[----:B------:R-:W-:Y:S01]  /*89e0*/  BSSY B0, `(.L_x_296) ;  /* 0x00000c3000007945 */ /* 0x000fe20003800000 */
[----:B------:R-:W-:Y:S01]  /*89f0*/  USHF.L.U32 UR6, UR6, UR5, URZ ;  /* 0x0000000506067299 */ /* 0x000fe2000800063f */
[C---:B------:R-:W-:Y:S01]  /*8a00*/  ISETP.NE.AND P2, PT, R3.reuse, RZ, PT ;  /* 0x000000ff0300720c */ /* 0x040fe20003f45270 */
[----:B------:R-:W-:Y:S01]  /*8a10*/  IMAD.MOV.U32 R8, RZ, RZ, 0x1 ;  /* 0x00000001ff087424 */ /* 0x000fe200078e00ff */
[----:B------:R-:W-:Y:S01]  /*8a20*/  ISETP.NE.OR P0, PT, R3, RZ, !P0 ;  /* 0x000000ff0300720c */ /* 0x000fe20004705670 */
[----:B------:R-:W-:Y:S01]  /*8a30*/  IMAD.MOV.U32 R0, RZ, RZ, 0x1 ;  /* 0x00000001ff007424 */ /* 0x000fe200078e00ff */
[----:B------:R-:W-:Y:S01]  /*8a40*/  LOP3.LUT R6, R16, 0x2, RZ, 0xfc, !PT ;  /* 0x0000000210067812 */ /* 0x000fe200078efcff */
[----:B------:R-:W-:Y:S01]  /*8a50*/  IMAD.MOV.U32 R7, RZ, RZ, RZ ;  /* 0x000000ffff077224 */ /* 0x000fe200078e00ff */
[----:B------:R-:W-:Y:S01]  /*8a60*/  ULDC UR4, c[0x0][0x600] ;  /* 0x0001800000047ab9 */ /* 0x000fe20000000800 */
[----:B------:R-:W-:Y:S01]  /*8a70*/  UMOV UR7, 0x1 ;  /* 0x0000000100077882 */ /* 0x000fe20000000000 */
[----:B------:R-:W-:-:S02]  /*8a80*/  UIADD3 UR19, UR40, 0x1, URZ ;  /* 0x0000000128137890 */ /* 0x000fc4000fffe03f */
[----:B------:R-:W-:Y:S02]  /*8a90*/  UIADD3 UR15, UR4, -0x1, URZ ;  /* 0xffffffff040f7890 */ /* 0x000fe4000fffe03f */
[----:B------:R-:W-:Y:S02]  /*8aa0*/  USHF.L.U32 UR17, UR7, UR5, URZ ;  /* 0x0000000507117299 */ /* 0x000fe4000800063f */
[----:B------:R-:W-:Y:S01]  /*8ab0*/  ULOP3.LUT UR16, URZ, UR6, URZ, 0x33, !UPT ;  /* 0x000000063f107292 */ /* 0x000fe2000f8e333f */
[----:B------:R-:W-:-:S11]  /*8ac0*/  ULDC.64 UR20, c[0x0][0x198] ;  /* 0x0000660000147ab9 */ /* 0x000fd60000000a00 */
.L_x_308:
[----:B------:R-:W-:-:S03]  /*8ad0*/  UMOV UR4, 0xffffffff ;  /* 0xffffffff00047882 */ /* 0x000fc60000000000 */
[----:B------:R-:W-:Y:S05]  /*8ae0*/  BRA.DIV UR4, `(.L_x_297) ;  /* 0x0000001a04687947 */ /* 0x000fea000b800000 */
[----:B------:R-:W-:-:S13]  /*8af0*/  ELECT P6, URZ, PT ;  /* 0x00000000003f782f */ /* 0x000fda00038c0000 */
.L_x_339:
[----:B------:R-:W0:Y:S01]  /*8b00*/  LDC R3, c[0x0][0x28c] ;  /* 0x0000a300ff037b82 */ /* 0x000e220000000800 */
[----:B------:R-:W-:Y:S01]  /*8b10*/  BSSY B1, `(.L_x_298) ;  /* 0x0000037000017945 */ /* 0x000fe20003800000 */
[----:B0-----:R-:W-:-:S13]  /*8b20*/  ISETP.LT.OR P6, PT, R3, 0x1, !P6 ;  /* 0x000000010300780c */ /* 0x001fda00077c1670 */
[----:B------:R-:W-:Y:S05]  /*8b30*/  @P6 BRA `(.L_x_299) ;  /* 0x0000000000d06947 */ /* 0x000fea0003800000 */
[----:B------:R-:W-:Y:S02]  /*8b40*/  IMAD.SHL.U32 R22, R22, 0x100, RZ ;  /* 0x0000010016167824 */ /* 0x000fe400078e00ff */
[----:B------:R-:W-:Y:S02]  /*8b50*/  IMAD.SHL.U32 R19, R19, 0x40, RZ ;  /* 0x0000004013137824 */ /* 0x000fe400078e00ff */
[----:B------:R-:W-:Y:S02]  /*8b60*/  IMAD.MOV.U32 R12, RZ, RZ, RZ ;  /* 0x000000ffff0c7224 */ /* 0x000fe400078e00ff */
[----:B------:R-:W-:Y:S02]  /*8b70*/  IMAD.U32 R13, RZ, RZ, UR19 ;  /* 0x00000013ff0d7e24 */ /* 0x000fe4000f8e00ff */
[----:B------:R-:W-:Y:S02]  /*8b80*/  IMAD.MOV.U32 R3, RZ, RZ, R0 ;  /* 0x000000ffff037224 */ /* 0x000fe400078e0000 */
[----:B------:R-:W-:-:S07]  /*8b90*/  IMAD.MOV.U32 R4, RZ, RZ, R7 ;  /* 0x000000ffff047224 */ /* 0x000fce00078e0007 */
.L_x_303:
[----:B------:R-:W0:Y:S01]  /*8ba0*/  S2R R10, SR_CgaCtaId ;  /* 0x00000000000a7919 */ /* 0x000e220000008800 */
[----:B------:R-:W-:Y:S01]  /*8bb0*/  MOV R5, 0x400 ;  /* 0x0000040000057802 */ /* 0x000fe20000000f00 */
[----:B------:R-:W1:Y:S03]  /*8bc0*/  @!P2 LDC R9, c[0x0][0x500] ;  /* 0x00014000ff09ab82 */ /* 0x000e660000000800 */
[----:B0-----:R-:W-:Y:S02]  /*8bd0*/  LEA R11, R10, R5, 0x18 ;  /* 0x000000050a0b7211 */ /* 0x001fe400078ec0ff */
[----:B------:R-:W-:-:S03]  /*8be0*/  SHF.L.U32 R5, R3, 0x1f, RZ ;  /* 0x0000001f03057819 */ /* 0x000fc600000006ff */
[----:B------:R-:W-:-:S04]  /*8bf0*/  IMAD R10, R4, 0x8, R11 ;  /* 0x00000008040a7824 */ /* 0x000fc800078e020b */
[----:B------:R-:W0:Y:S02]  /*8c00*/  SYNCS.PHASECHK.TRANS64.TRYWAIT P1, [R10+URZ+0xb0], R5 ;  /* 0x0000b0050a0075a7 */ /* 0x000e24000802017f */
[----:B01----:R-:W-:Y:S05]  /*8c10*/  @!P1 BRA `(.L_x_300) ;  /* 0x00000018003c9947 */ /* 0x003fea0003800000 */
.L_x_340:
[----:B0-----:R-:W-:Y:S01]  /*8c20*/  PRMT R5, R6, 0x9910, RZ ;  /* 0x0000991006057816 */ /* 0x001fe200000000ff */
[----:B------:R0:W-:Y:S03]  /*8c30*/  @!P2 SYNCS.ARRIVE.TRANS64 RZ, [R10+URZ], R9 ;  /* 0x000000090affa9a7 */ /* 0x0001e6000800003f */
[----:B------:R-:W-:-:S13]  /*8c40*/  ISETP.NE.AND P1, PT, R5, 0x2, PT ;  /* 0x000000020500780c */ /* 0x000fda0003f25270 */
[----:B0-----:R-:W-:Y:S05]  /*8c50*/  @P1 BRA `(.L_x_301) ;  /* 0x0000000000041947 */ /* 0x001fea0003800000 */
[----:B------:R-:W-:Y:S01]  /*8c60*/  BPT.TRAP 0x1 ;  /* 0x000000040000795c */ /* 0x000fe20000300000 */
.L_x_301:
[----:B------:R-:W-:Y:S05]  /*8c70*/  @P0 BRA `(.L_x_302) ;  /* 0x0000000000040947 */ /* 0x000fea0003800000 */
[----:B------:R-:W-:Y:S01]  /*8c80*/  BPT.TRAP 0x1 ;  /* 0x000000040000795c */ /* 0x000fe20000300000 */
.L_x_302:
[--C-:B------:R-:W-:Y:S01]  /*8c90*/  IMAD R5, R4, 0x800, R11.reuse ;  /* 0x0000080004057824 */ /* 0x100fe200078e020b */
[----:B------:R-:W-:Y:S01]  /*8ca0*/  R2UR UR9, R10 ;  /* 0x000000000a0972ca */ /* 0x000fe200000e0000 */
[C---:B------:R-:W-:Y:S01]  /*8cb0*/  IMAD R11, R4.reuse, 0x2000, R11 ;  /* 0x00002000040b7824 */ /* 0x040fe200078e020b */
[----:B------:R-:W-:Y:S01]  /*8cc0*/  UIADD3 UR4, UP0, UR20, 0xf0, URZ ;  /* 0x000000f014047890 */ /* 0x000fe2000ff1e03f */
[----:B------:R-:W-:Y:S01]  /*8cd0*/  VIADD R13, R13, 0xffffffff ;  /* 0xffffffff0d0d7836 */ /* 0x000fe20000000000 */
[----:B------:R-:W-:Y:S01]  /*8ce0*/  R2UR UR5, R5 ;  /* 0x00000000050572ca */ /* 0x000fe200000e0000 */
[----:B------:R-:W-:Y:S01]  /*8cf0*/  UIADD3 UR22, UP1, UR20, 0x1f0, URZ ;  /* 0x000001f014167890 */ /* 0x000fe2000ff3e03f */
[----:B------:R-:W-:Y:S01]  /*8d00*/  R2UR UR8, R11 ;  /* 0x000000000b0872ca */ /* 0x000fe200000e0000 */
[----:B------:R-:W-:Y:S01]  /*8d10*/  VIADD R4, R4, 0x1 ;  /* 0x0000000104047836 */ /* 0x000fe20000000000 */
[----:B------:R-:W-:Y:S01]  /*8d20*/  R2UR UR11, R19 ;  /* 0x00000000130b72ca */ /* 0x000fe200000e0000 */
[----:B------:R-:W-:Y:S01]  /*8d30*/  UIADD3.X UR23, URZ, UR21, URZ, UP1, !UPT ;  /* 0x000000153f177290 */ /* 0x000fe20008ffe43f */
[----:B------:R-:W-:Y:S01]  /*8d40*/  R2UR UR10, R12 ;  /* 0x000000000c0a72ca */ /* 0x000fe200000e0000 */
[----:B------:R-:W-:Y:S01]  /*8d50*/  UMOV UR6, 0x0 ;  /* 0x0000000000067882 */ /* 0x000fe20000000000 */
[----:B------:R-:W-:Y:S01]  /*8d60*/  R2UR UR12, R2 ;  /* 0x00000000020c72ca */ /* 0x000fe200000e0000 */
[----:B------:R-:W-:Y:S01]  /*8d70*/  UMOV UR7, 0x10000000 ;  /* 0x1000000000077882 */ /* 0x000fe20000000000 */
[----:B------:R-:W-:Y:S01]  /*8d80*/  R2UR UR18, R22 ;  /* 0x00000000161272ca */ /* 0x000fe200000e0000 */
[----:B------:R-:W-:Y:S01]  /*8d90*/  VIADD R12, R12, 0x20 ;  /* 0x000000200c0c7836 */ /* 0x000fe20000000000 */
[----:B------:R-:W-:Y:S01]  /*8da0*/  ISETP.GT.AND P3, PT, R13, 0x1, PT ;  /* 0x000000010d00780c */ /* 0x000fe20003f64270 */
[----:B------:R-:W-:Y:S01]  /*8db0*/  UIADD3 UR13, UR5, 0x280, URZ ;  /* 0x00000280050d7890 */ /* 0x000fe2000fffe03f */
[----:B------:R-:W-:Y:S01]  /*8dc0*/  ISETP.NE.AND P1, PT, R4, 0x16, PT ;  /* 0x000000160400780c */ /* 0x000fe20003f25270 */
[----:B------:R-:W-:-:S02]  /*8dd0*/  UIADD3.X UR5, URZ, UR21, URZ, UP0, !UPT ;  /* 0x000000153f057290 */ /* 0x000fc400087fe43f */
[----:B------:R-:W-:Y:S01]  /*8de0*/  UIADD3 UR14, UR8, 0xb280, URZ ;  /* 0x0000b280080e7890 */ /* 0x000fe2000fffe03f */
[----:B------:R-:W-:Y:S02]  /*8df0*/  SEL R10, RZ, 0x1, P1 ;  /* 0x00000001ff0a7807 */ /* 0x000fe40000800000 */
[----:B------:R-:W-:Y:S01]  /*8e00*/  UMOV UR8, UR13 ;  /* 0x0000000d00087c82 */ /* 0x000fe20008000000 */
[----:B------:R-:W-:Y:S02]  /*8e10*/  SEL R4, R4, RZ, P1 ;  /* 0x000000ff04047207 */ /* 0x000fe40000800000 */
[----:B------:R-:W-:Y:S01]  /*8e20*/  LOP3.LUT R3, R3, R10, RZ, 0x3c, !PT ;  /* 0x0000000a03037212 */ /* 0x000fe200078e3cff */
[----:B------:R0:W-:Y:S02]  /*8e30*/  UTMALDG.3D [UR8], [UR4], desc[UR6] ;  /* 0x00000608040075b4 */ /* 0x0001e40008011000 */
[----:B0-----:R-:W-:Y:S01]  /*8e40*/  UMOV UR8, UR14 ;  /* 0x0000000e00087c82 */ /* 0x001fe20008000000 */
[----:B------:R-:W-:-:S02]  /*8e50*/  UMOV UR11, UR18 ;  /* 0x00000012000b7c82 */ /* 0x000fc40008000000 */
[----:B------:R0:W-:Y:S02]  /*8e60*/  UTMALDG.3D [UR8], [UR22], desc[UR6] ;  /* 0x00000608160075b4 */ /* 0x0001e40008011000 */
[----:B0-----:R-:W-:Y:S05]  /*8e70*/  @P3 BRA `(.L_x_303) ;  /* 0xfffffffc00483947 */ /* 0x001fea000383ffff */
.L_x_299:
[----:B------:R-:W-:Y:S05]  /*8e80*/  BSYNC B1 ;  /* 0x0000000000017941 */ /* 0x000fea0003800000 */
.L_x_298:
[----:B------:R-:W2:Y:S01]  /*8e90*/  LDL.64 R10, [R1] ;  /* 0x00000000010a7983 */ /* 0x000ea20000100a00 */
[----:B------:R-:W-:Y:S01]  /*8ea0*/  LOP3.LUT P4, RZ, R8, 0xff, RZ, 0xc0, !PT ;  /* 0x000000ff08ff7812 */ /* 0x000fe2000788c0ff */
[----:B------:R-:W-:Y:S01]  /*8eb0*/  VIADD R4, R7, UR40 ;  /* 0x0000002807047c36 */ /* 0x000fe20008000000 */
[----:B------:R-:W-:Y:S01]  /*8ec0*/  ULDC.64 UR4, c[0x0][0x650] ;  /* 0x0001940000047ab9 */ /* 0x000fe20000000a00 */
[----:B------:R-:W-:Y:S01]  /*8ed0*/  IMAD.U32 R7, RZ, RZ, UR40 ;  /* 0x00000028ff077e24 */ /* 0x000fe2000f8e00ff */
[----:B------:R-:W-:Y:S01]  /*8ee0*/  UISETP.GE.U32.AND UP0, UPT, UR40, 0x16, UPT ;  /* 0x000000162800788c */ /* 0x000fe2000bf06070 */
[----:B------:R-:W-:Y:S01]  /*8ef0*/  BSSY B1, `(.L_x_304) ;  /* 0x000006f000017945 */ /* 0x000fe20003800000 */
[----:B------:R-:W-:Y:S01]  /*8f00*/  ISETP.GT.U32.AND P1, PT, R4, 0x15, PT ;  /* 0x000000150400780c */ /* 0x000fe20003f24070 */
[----:B------:R-:W-:Y:S01]  /*8f10*/  IMAD.MOV.U32 R19, RZ, RZ, -0x1 ;  /* 0xffffffffff137424 */ /* 0x000fe200078e00ff */
[----:B------:R-:W-:Y:S01]  /*8f20*/  PRMT R8, RZ, 0x7610, R8 ;  /* 0x00007610ff087816 */ /* 0x000fe20000000008 */
[----:B------:R-:W-:Y:S01]  /*8f30*/  IMAD.MOV.U32 R22, RZ, RZ, -0x1 ;  /* 0xffffffffff167424 */ /* 0x000fe200078e00ff */
[----:B------:R-:W-:-:S02]  /*8f40*/  ISETP.LT.U32.AND P1, PT, R7, 0x16, P1 ;  /* 0x000000160700780c */ /* 0x000fc40000f21070 */
[----:B------:R-:W-:Y:S01]  /*8f50*/  PLOP3.LUT P3, PT, PT, PT, UP0, 0x80, 0x0 ;  /* 0x000000000000781c */ /* 0x000fe20003f6f008 */
[----:B------:R-:W0:Y:S01]  /*8f60*/  @P4 S2R R3, SR_CgaCtaId ;  /* 0x0000000000034919 */ /* 0x000e220000008800 */
[----:B------:R-:W-:-:S04]  /*8f70*/  @P4 MOV R2, 0x400 ;  /* 0x0000040000024802 */ /* 0x000fc80000000f00 */
[----:B0-----:R-:W-:Y:S01]  /*8f80*/  @P4 LEA R5, R3, R2, 0x18 ;  /* 0x0000000203054211 */ /* 0x001fe200078ec0ff */
[----:B------:R-:W-:-:S03]  /*8f90*/  IMAD.WIDE.U32 R2, R4, -0x45d1745d, RZ ;  /* 0xba2e8ba304027825 */ /* 0x000fc600078e00ff */
[----:B------:R0:W-:Y:S01]  /*8fa0*/  @P4 SYNCS.ARRIVE.TRANS64.A1T0 RZ, [R5+URZ+0x198], RZ ;  /* 0x000198ff05ff49a7 */ /* 0x0001e2000810003f */
[----:B------:R-:W-:Y:S01]  /*8fb0*/  IMAD.MOV.U32 R2, RZ, RZ, -0x1 ;  /* 0xffffffffff027424 */ /* 0x000fe200078e00ff */
[----:B0-----:R-:W-:Y:S02]  /*8fc0*/  SHF.R.U32.HI R5, RZ, 0x4, R3 ;  /* 0x00000004ff057819 */ /* 0x001fe40000011603 */
[----:B------:R-:W-:-:S03]  /*8fd0*/  SEL R3, RZ, 0x1, !P1 ;  /* 0x00000001ff037807 */ /* 0x000fc60004800000 */
[----:B------:R-:W-:Y:S01]  /*8fe0*/  IMAD R7, R5, -0x16, R4 ;  /* 0xffffffea05077824 */ /* 0x000fe200078e0204 */
[----:B------:R-:W-:Y:S02]  /*8ff0*/  LOP3.LUT R0, R0, R3, RZ, 0x3c, !PT ;  /* 0x0000000300007212 */ /* 0x000fe400078e3cff */
[----:B------:R-:W-:Y:S02]  /*9000*/  PRMT R3, RZ, 0x7610, R3 ;  /* 0x00007610ff037816 */ /* 0x000fe40000000003 */
[----:B------:R-:W-:Y:S02]  /*9010*/  @P3 LOP3.LUT R0, R0, 0x1, R5, 0x78, !PT ;  /* 0x0000000100003812 */ /* 0x000fe400078e7805 */
[----:B--2---:R-:W-:-:S04]  /*9020*/  IADD3 R18, P4, R18, R10, RZ ;  /* 0x0000000a12127210 */ /* 0x004fc80007f9e0ff */
[----:B------:R-:W-:Y:S01]  /*9030*/  ISETP.GE.U32.AND P1, PT, R18, UR4, PT ;  /* 0x0000000412007c0c */ /* 0x000fe2000bf26070 */
[----:B------:R-:W-:-:S05]  /*9040*/  IMAD.X R17, R17, 0x1, R23, P4 ;  /* 0x0000000111117824 */ /* 0x000fca00020e0617 */
[----:B------:R-:W-:-:S13]  /*9050*/  ISETP.GE.U32.AND.EX P1, PT, R17, UR5, PT, P1 ;  /* 0x0000000511007c0c */ /* 0x000fda000bf26110 */
[----:B------:R-:W-:Y:S05]  /*9060*/  @P1 BRA `(.L_x_305) ;  /* 0x00000004005c1947 */ /* 0x000fea0003800000 */
[----:B------:R-:W0:Y:S01]  /*9070*/  S2R R11, SR_CTAID.X ;  /* 0x00000000000b7919 */ /* 0x000e220000002500 */
[----:B------:R-:W-:Y:S01]  /*9080*/  ULDC.64 UR4, c[0x0][0x628] ;  /* 0x00018a0000047ab9 */ /* 0x000fe20000000a00 */
[----:B------:R-:W1:Y:S01]  /*9090*/  LDC R12, c[0x0][0x144] ;  /* 0x00005100ff0c7b82 */ /* 0x000e620000000800 */
[----:B------:R-:W-:Y:S01]  /*90a0*/  ISETP.NE.U32.AND P1, PT, RZ, UR4, PT ;  /* 0x00000004ff007c0c */ /* 0x000fe2000bf25070 */
[----:B------:R-:W2:Y:S01]  /*90b0*/  S2R R9, SR_CTAID.Y ;  /* 0x0000000000097919 */ /* 0x000ea20000002600 */
[----:B------:R-:W-:Y:S01]  /*90c0*/  ULDC UR6, c[0x0][0x150] ;  /* 0x0000540000067ab9 */ /* 0x000fe20000000800 */
[----:B------:R-:W-:Y:S01]  /*90d0*/  ULDC UR7, c[0x0][0x630] ;  /* 0x00018c0000077ab9 */ /* 0x000fe20000000800 */
[----:B------:R-:W-:Y:S01]  /*90e0*/  ISETP.NE.AND.EX P1, PT, RZ, UR5, PT, P1 ;  /* 0x00000005ff007c0c */ /* 0x000fe2000bf25310 */
[----:B------:R-:W-:Y:S01]  /*90f0*/  IMAD.MOV.U32 R2, RZ, RZ, R18 ;  /* 0x000000ffff027224 */ /* 0x000fe200078e0012 */
[----:B0-----:R-:W-:-:S05]  /*9100*/  I2FP.F32.U32 R3, R11 ;  /* 0x0000000b00037245 */ /* 0x001fca0000201000 */
[----:B------:R-:W-:Y:S01]  /*9110*/  FMUL R14, R3, UR6 ;  /* 0x00000006030e7c20 */ /* 0x000fe20008400000 */
[----:B------:R-:W-:-:S05]  /*9120*/  IMAD.MOV.U32 R3, RZ, RZ, R17 ;  /* 0x000000ffff037224 */ /* 0x000fca00078e0011 */
[----:B--2---:R-:W-:Y:S05]  /*9130*/  @!P1 BRA `(.L_x_306) ;  /* 0x0000000000289947 */ /* 0x004fea0003800000 */
[----:B------:R-:W-:Y:S02]  /*9140*/  ULDC UR6, c[0x0][0x634] ;  /* 0x00018d0000067ab9 */ /* 0x000fe40000000800 */
[----:B------:R-:W-:-:S05]  /*9150*/  IADD3 R3, P1, R18, UR6, RZ ;  /* 0x0000000612037c10 */ /* 0x000fca000ff3e0ff */
[----:B------:R-:W-:-:S04]  /*9160*/  IMAD.X R13, RZ, RZ, R17, P1 ;  /* 0x000000ffff0d7224 */ /* 0x000fc800008e0611 */
[----:B------:R-:W-:-:S04]  /*9170*/  IMAD.WIDE.U32 R4, R13, UR4, RZ ;  /* 0x000000040d047c25 */ /* 0x000fc8000f8e00ff */
[----:B------:R-:W-:-:S04]  /*9180*/  IMAD.WIDE.U32 R4, P1, R3, UR5, R4 ;  /* 0x0000000503047c25 */ /* 0x000fc8000f820004 */
[----:B------:R-:W-:-:S04]  /*9190*/  IMAD.WIDE.U32 R2, R3, UR4, RZ ;  /* 0x0000000403027c25 */ /* 0x000fc8000f8e00ff */
[----:B------:R-:W-:Y:S01]  /*91a0*/  IMAD.MOV.U32 R2, RZ, RZ, R5 ;  /* 0x000000ffff027224 */ /* 0x000fe200078e0005 */
[----:B------:R-:W-:Y:S01]  /*91b0*/  IADD3 RZ, P3, R3, R4, RZ ;  /* 0x0000000403ff7210 */ /* 0x000fe20007f7e0ff */
[----:B------:R-:W-:-:S04]  /*91c0*/  IMAD.X R3, RZ, RZ, RZ, P1 ;  /* 0x000000ffff037224 */ /* 0x000fc800008e06ff */
[----:B------:R-:W-:-:S08]  /*91d0*/  IMAD.WIDE.U32.X R2, R13, UR5, R2, P3 ;  /* 0x000000050d027c25 */ /* 0x000fd000098e0402 */
.L_x_306:
[--C-:B------:R-:W-:Y:S01]  /*91e0*/  SHF.R.U64 R10, R2, UR7, R3.reuse ;  /* 0x00000007020a7c19 */ /* 0x100fe20008001203 */
[----:B------:R-:W0:Y:S01]  /*91f0*/  F2I.U32.TRUNC.NTZ R14, R14 ;  /* 0x0000000e000e7305 */ /* 0x000e22000020f000 */
[----:B------:R-:W-:Y:S01]  /*9200*/  SHF.R.U32.HI R2, RZ, UR7, R3 ;  /* 0x00000007ff027c19 */ /* 0x000fe20008011603 */
[----:B------:R-:W-:Y:S01]  /*9210*/  ULDC.64 UR4, c[0x0][0x620] ;  /* 0x0001880000047ab9 */ /* 0x000fe20000000a00 */
[----:B------:R-:W-:Y:S01]  /*9220*/  IADD3 R5, P1, RZ, -R10, RZ ;  /* 0x8000000aff057210 */ /* 0x000fe20007f3e0ff */
[----:B------:R-:W-:Y:S01]  /*9230*/  IMAD.MOV.U32 R3, RZ, RZ, R17 ;  /* 0x000000ffff037224 */ /* 0x000fe200078e0011 */
[----:B------:R-:W-:-:S03]  /*9240*/  ULDC.64 UR6, c[0x0][0x640] ;  /* 0x0001900000067ab9 */ /* 0x000fc60000000a00 */
[----:B------:R-:W-:Y:S01]  /*9250*/  IMAD.X R2, RZ, RZ, ~R2, P1 ;  /* 0x000000ffff027224 */ /* 0x000fe200008e0e02 */
[----:B------:R-:W-:-:S03]  /*9260*/  ISETP.NE.U32.AND P1, PT, RZ, UR6, PT ;  /* 0x00000006ff007c0c */ /* 0x000fc6000bf25070 */
[----:B------:R-:W-:Y:S01]  /*9270*/  IMAD R4, R2, UR4, RZ ;  /* 0x0000000402047c24 */ /* 0x000fe2000f8e02ff */
[----:B------:R-:W-:Y:S01]  /*9280*/  ISETP.NE.AND.EX P1, PT, RZ, UR7, PT, P1 ;  /* 0x00000007ff007c0c */ /* 0x000fe2000bf25310 */
[----:B------:R-:W-:-:S04]  /*9290*/  IMAD.MOV.U32 R2, RZ, RZ, R18 ;  /* 0x000000ffff027224 */ /* 0x000fc800078e0012 */
[----:B------:R-:W-:Y:S01]  /*92a0*/  IMAD.WIDE.U32 R2, R5, UR4, R2 ;  /* 0x0000000405027c25 */ /* 0x000fe2000f8e0002 */
[----:B------:R-:W-:-:S03]  /*92b0*/  ULDC UR4, c[0x0][0x618] ;  /* 0x0001860000047ab9 */ /* 0x000fc60000000800 */
[----:B------:R-:W-:Y:S01]  /*92c0*/  IMAD R5, R5, UR5, R4 ;  /* 0x0000000505057c24 */ /* 0x000fe2000f8e0204 */
[----:B------:R-:W-:Y:S01]  /*92d0*/  ULDC UR5, c[0x0][0x154] ;  /* 0x0000550000057ab9 */ /* 0x000fe20000000800 */
[----:B0-----:R-:W-:Y:S02]  /*92e0*/  IMAD.MOV R4, RZ, RZ, -R14 ;  /* 0x000000ffff047224 */ /* 0x001fe400078e0a0e */
[----:B------:R-:W0:Y:S01]  /*92f0*/  LDC R14, c[0x0][0x148] ;  /* 0x00005200ff0e7b82 */ /* 0x000e220000000800 */
[----:B------:R-:W-:Y:S02]  /*9300*/  IMAD.IADD R3, R3, 0x1, R5 ;  /* 0x0000000103037824 */ /* 0x000fe400078e0205 */
[----:B-1----:R-:W-:Y:S01]  /*9310*/  IMAD R11, R12, R4, R11 ;  /* 0x000000040c0b7224 */ /* 0x002fe200078e020b */
[----:B------:R-:W-:Y:S02]  /*9320*/  I2FP.F32.U32 R4, R9 ;  /* 0x0000000900047245 */ /* 0x000fe40000201000 */
[----:B------:R-:W-:-:S02]  /*9330*/  SHF.R.U64 R12, R2, UR4, R3 ;  /* 0x00000004020c7c19 */ /* 0x000fc40008001203 */
[----:B------:R-:W-:Y:S01]  /*9340*/  SHF.R.U32.HI R3, RZ, UR4, R3 ;  /* 0x00000004ff037c19 */ /* 0x000fe20008011603 */
[----:B------:R-:W-:Y:S01]  /*9350*/  FMUL R4, R4, UR5 ;  /* 0x0000000504047c20 */ /* 0x000fe20008400000 */
[----:B------:R-:W-:Y:S02]  /*9360*/  ULDC UR4, c[0x0][0x608] ;  /* 0x0001820000047ab9 */ /* 0x000fe40000000800 */
[--C-:B------:R-:W-:Y:S01]  /*9370*/  SHF.R.U64 R15, R12, UR4, R3.reuse ;  /* 0x000000040c0f7c19 */ /* 0x100fe20008001203 */
[----:B------:R1:W2:Y:S01]  /*9380*/  F2I.U32.TRUNC.NTZ R20, R4 ;  /* 0x0000000400147305 */ /* 0x0002a2000020f000 */
[----:B------:R-:W-:Y:S01]  /*9390*/  SHF.R.U32.HI R2, RZ, UR4, R3 ;  /* 0x00000004ff027c19 */ /* 0x000fe20008011603 */
[----:B------:R-:W-:-:S03]  /*93a0*/  ULDC UR4, c[0x0][0x658] ;  /* 0x0001960000047ab9 */ /* 0x000fc60000000800 */
[--C-:B------:R-:W-:Y:S02]  /*93b0*/  SHF.R.U64 R13, R15, UR4, R2.reuse ;  /* 0x000000040f0d7c19 */ /* 0x100fe40008001202 */
[----:B------:R-:W-:-:S03]  /*93c0*/  SHF.R.U32.HI R19, RZ, UR4, R2 ;  /* 0x00000004ff137c19 */ /* 0x000fc60008011602 */
[----:B------:R-:W-:Y:S02]  /*93d0*/  IMAD.MOV.U32 R2, RZ, RZ, R13 ;  /* 0x000000ffff027224 */ /* 0x000fe400078e000d */
[----:B------:R-:W-:Y:S01]  /*93e0*/  IMAD.MOV.U32 R3, RZ, RZ, R19 ;  /* 0x000000ffff037224 */ /* 0x000fe200078e0013 */
[----:B-1----:R-:W-:Y:S06]  /*93f0*/  @!P1 BRA `(.L_x_307) ;  /* 0x0000000000289947 */ /* 0x002fec0003800000 */
        /* <DEDUP_REMOVED lines=10> */
.L_x_307:
[----:B------:R-:W1:Y:S01]  /*94a0*/  LDC R4, c[0x0][0x65c] ;  /* 0x00019700ff047b82 */ /* 0x000e620000000800 */
[----:B------:R-:W-:Y:S01]  /*94b0*/  ULDC UR4, c[0x0][0x648] ;  /* 0x0001920000047ab9 */ /* 0x000fe20000000800 */
[----:B------:R-:W-:Y:S01]  /*94c0*/  LOP3.LUT R15, R15, UR16, RZ, 0xc0, !PT ;  /* 0x000000100f0f7c12 */ /* 0x000fe2000f8ec0ff */
[----:B--2---:R-:W-:Y:S01]  /*94d0*/  IMAD.MOV R20, RZ, RZ, -R20 ;  /* 0x000000ffff147224 */ /* 0x004fe200078e0a14 */
[----:B------:R-:W-:Y:S01]  /*94e0*/  SHF.R.U64 R2, R2, UR4, R3 ;  /* 0x0000000402027c19 */ /* 0x000fe20008001203 */
[----:B------:R-:W-:Y:S01]  /*94f0*/  ULDC UR4, c[0x0][0x638] ;  /* 0x00018e0000047ab9 */ /* 0x000fe20000000800 */
[----:B------:R-:W-:Y:S01]  /*9500*/  LOP3.LUT R12, R12, UR15, RZ, 0xc0, !PT ;  /* 0x0000000f0c0c7c12 */ /* 0x000fe2000f8ec0ff */
[----:B------:R-:W-:Y:S01]  /*9510*/  ULDC UR5, c[0x0][0x610] ;  /* 0x0001840000057ab9 */ /* 0x000fe20000000800 */
[----:B------:R-:W-:Y:S01]  /*9520*/  IMAD.MOV.U32 R3, RZ, RZ, 0x1 ;  /* 0x00000001ff037424 */ /* 0x000fe200078e00ff */
[----:B-1----:R-:W-:Y:S01]  /*9530*/  ISETP.NE.AND P1, PT, R4, 0x1, PT ;  /* 0x000000010400780c */ /* 0x002fe20003f25270 */
[----:B------:R-:W-:-:S02]  /*9540*/  IMAD.MOV R4, RZ, RZ, -R2 ;  /* 0x000000ffff047224 */ /* 0x000fc400078e0a02 */
[----:B------:R-:W-:Y:S02]  /*9550*/  IMAD R2, R2, UR17, R15 ;  /* 0x0000001102027c24 */ /* 0x000fe4000f8e020f */
[----:B------:R-:W-:Y:S01]  /*9560*/  IMAD R13, R4, UR4, R13 ;  /* 0x00000004040d7c24 */ /* 0x000fe2000f8e020d */
[----:B------:R-:W-:-:S07]  /*9570*/  ULDC UR4, c[0x0][0x600] ;  /* 0x0001800000047ab9 */ /* 0x000fce0000000800 */
[----:B0-----:R-:W-:-:S04]  /*9580*/  @P1 IMAD R11, R14, R20, R9 ;  /* 0x000000140e0b1224 */ /* 0x001fc800078e0209 */
[----:B------:R-:W-:Y:S02]  /*9590*/  IMAD R11, R2, UR5, R11 ;  /* 0x00000005020b7c24 */ /* 0x000fe4000f8e020b */
[----:B------:R-:W-:-:S05]  /*95a0*/  IMAD R2, R13, UR4, R12 ;  /* 0x000000040d027c24 */ /* 0x000fca000f8e020c */
[----:B------:R-:W-:Y:S02]  /*95b0*/  SEL R22, R2, R11, !P1 ;  /* 0x0000000b02167207 */ /* 0x000fe40004800000 */
[----:B------:R-:W-:Y:S01]  /*95c0*/  SEL R19, R11, R2, !P1 ;  /* 0x000000020b137207 */ /* 0x000fe20004800000 */
[----:B------:R-:W-:-:S07]  /*95d0*/  IMAD.MOV.U32 R2, RZ, RZ, R10 ;  /* 0x000000ffff027224 */ /* 0x000fce00078e000a */
.L_x_305:
[----:B------:R-:W-:Y:S05]  /*95e0*/  BSYNC B1 ;  /* 0x0000000000017941 */ /* 0x000fea0003800000 */
.L_x_304:
[----:B------:R-:W-:-:S13]  /*95f0*/  LOP3.LUT P1, RZ, R3, 0xff, RZ, 0xc0, !PT ;  /* 0x000000ff03ff7812 */ /* 0x000fda000782c0ff */
[----:B------:R-:W-:Y:S05]  /*9600*/  @P1 BRA `(.L_x_308) ;  /* 0xfffffff400301947 */ /* 0x000fea000383ffff */
[----:B------:R-:W-:Y:S05]  /*9610*/  BSYNC B0 ;  /* 0x0000000000007941 */ /* 0x000fea0003800000 */
.L_x_296:
[----:B------:R-:W-:-:S03]  /*9620*/  UMOV UR4, 0xffffffff ;  /* 0xffffffff00047882 */ /* 0x000fc60000000000 */
[----:B------:R-:W-:Y:S05]  /*9630*/  BRA.DIV UR4, `(.L_x_309) ;  /* 0x0000000e04c87947 */ /* 0x000fea000b800000 */
[----:B------:R-:W-:-:S13]  /*9640*/  ELECT P6, URZ, PT ;  /* 0x00000000003f782f */ /* 0x000fda00038c0000 */
.L_x_343:
[----:B------:R-:W-:Y:S04]  /*9650*/  BSSY B0, `(.L_x_310) ;  /* 0x00000cd000007945 */ /* 0x000fe80003800000 */
[----:B------:R-:W-:Y:S05]  /*9660*/  @!P6 BRA `(.L_x_311) ;  /* 0x0000000c002ce947 */ /* 0x000fea0003800000 */
[----:B------:R-:W-:-:S04]  /*9670*/  LOP3.LUT R16, R16, 0x2, RZ, 0xfc, !PT ;  /* 0x0000000210107812 */ /* 0x000fc800078efcff */
[----:B------:R-:W-:-:S13]  /*9680*/  ISETP.NE.AND P0, PT, R16, 0x3, PT ;  /* 0x000000031000780c */ /* 0x000fda0003f05270 */
[----:B------:R-:W-:Y:S05]  /*9690*/  @!P0 BRA `(.L_x_312) ;  /* 0x0000000000048947 */ /* 0x000fea0003800000 */
[----:B------:R-:W-:Y:S01]  /*96a0*/  BPT.TRAP 0x1 ;  /* 0x000000040000795c */ /* 0x000fe20000300000 */
.L_x_312:
[----:B------:R-:W0:Y:S01]  /*96b0*/  S2R R3, SR_CgaCtaId ;  /* 0x0000000000037919 */ /* 0x000e220000008800 */
[----:B------:R-:W-:Y:S02]  /*96c0*/  MOV R2, 0x400 ;  /* 0x0000040000027802 */ /* 0x000fe40000000f00 */
[----:B------:R-:W-:Y:S02]  /*96d0*/  SHF.L.U32 R4, R0, 0x1f, RZ ;  /* 0x0000001f00047819 */ /* 0x000fe400000006ff */
[----:B0-----:R-:W-:-:S05]  /*96e0*/  LEA R2, R3, R2, 0x18 ;  /* 0x0000000203027211 */ /* 0x001fca00078ec0ff */
[----:B------:R-:W-:-:S04]  /*96f0*/  VIADD R2, R2, 0xb0 ;  /* 0x000000b002027836 */ /* 0x000fc80000000000 */
[C---:B------:R-:W-:Y:S02]  /*9700*/  IMAD R9, R7.reuse, 0x8, R2 ;  /* 0x0000000807097824 */ /* 0x040fe400078e0202 */
[----:B------:R-:W-:Y:S02]  /*9710*/  VIADD R7, R7, 0x1 ;  /* 0x0000000107077836 */ /* 0x000fe40000000000 */
[----:B------:R-:W0:Y:S03]  /*9720*/  SYNCS.PHASECHK.TRANS64.TRYWAIT P0, [R9+URZ], R4 ;  /* 0x00000004090075a7 */ /* 0x000e26000800017f */
[----:B------:R-:W-:-:S04]  /*9730*/  ISETP.NE.AND P1, PT, R7, 0x16, PT ;  /* 0x000000160700780c */ /* 0x000fc80003f25270 */
[----:B------:R-:W-:Y:S02]  /*9740*/  SEL R3, RZ, 0x1, P1 ;  /* 0x00000001ff037807 */ /* 0x000fe40000800000 */
[----:B------:R-:W-:Y:S02]  /*9750*/  SEL R7, R7, RZ, P1 ;  /* 0x000000ff07077207 */ /* 0x000fe40000800000 */
[----:B------:R-:W-:-:S03]  /*9760*/  LOP3.LUT R6, R0, R3, RZ, 0x3c, !PT ;  /* 0x0000000300067212 */ /* 0x000fc600078e3cff */
[----:B------:R-:W-:Y:S01]  /*9770*/  IMAD R8, R7, 0x8, R2 ;  /* 0x0000000807087824 */ /* 0x000fe200078e0202 */
[----:B------:R-:W-:Y:S01]  /*9780*/  SHF.L.U32 R5, R6, 0x1f, RZ ;  /* 0x0000001f06057819 */ /* 0x000fe200000006ff */
[----:B0-----:R-:W-:Y:S06]  /*9790*/  @!P0 BRA `(.L_x_313) ;  /* 0x0000000c00908947 */ /* 0x001fec0003800000 */
.L_x_344:
[----:B------:R-:W1:Y:S01]  /*97a0*/  SYNCS.PHASECHK.TRANS64.TRYWAIT P0, [R8+URZ], R5 ;  /* 0x00000005080075a7 */ /* 0x000e62000800017f */
[----:B------:R-:W-:-:S05]  /*97b0*/  VIADD R0, R7, 0x1 ;  /* 0x0000000107007836 */ /* 0x000fca0000000000 */
[----:B------:R-:W-:-:S04]  /*97c0*/  ISETP.NE.AND P1, PT, R0, 0x16, PT ;  /* 0x000000160000780c */ /* 0x000fc80003f25270 */
[----:B------:R-:W-:Y:S02]  /*97d0*/  SEL R3, RZ, 0x1, P1 ;  /* 0x00000001ff037807 */ /* 0x000fe40000800000 */
[----:B------:R-:W-:Y:S02]  /*97e0*/  SEL R7, R0, RZ, P1 ;  /* 0x000000ff00077207 */ /* 0x000fe40000800000 */
[----:B------:R-:W-:-:S03]  /*97f0*/  LOP3.LUT R6, R6, R3, RZ, 0x3c, !PT ;  /* 0x0000000306067212 */ /* 0x000fc600078e3cff */
[----:B0-----:R-:W-:Y:S01]  /*9800*/  IMAD R9, R7, 0x8, R2 ;  /* 0x0000000807097824 */ /* 0x001fe200078e0202 */
[----:B------:R-:W-:Y:S01]  /*9810*/  SHF.L.U32 R4, R6, 0x1f, RZ ;  /* 0x0000001f06047819 */ /* 0x000fe200000006ff */
[----:B-1----:R-:W-:Y:S06]  /*9820*/  @!P0 BRA `(.L_x_314) ;  /* 0x0000000c00808947 */ /* 0x002fec0003800000 */
.L_x_345:
        /* <DEDUP_REMOVED lines=9> */
.L_x_346:
        /* <DEDUP_REMOVED lines=9> */
.L_x_347:
        /* <DEDUP_REMOVED lines=9> */
.L_x_348:
        /* <DEDUP_REMOVED lines=9> */
.L_x_349:
        /* <DEDUP_REMOVED lines=9> */
.L_x_350:
        /* <DEDUP_REMOVED lines=9> */
.L_x_351:
        /* <DEDUP_REMOVED lines=9> */
.L_x_352:
        /* <DEDUP_REMOVED lines=9> */
.L_x_353:
        /* <DEDUP_REMOVED lines=9> */
.L_x_354:
        /* <DEDUP_REMOVED lines=9> */
.L_x_355:
        /* <DEDUP_REMOVED lines=9> */
.L_x_356:
        /* <DEDUP_REMOVED lines=9> */
.L_x_357:
        /* <DEDUP_REMOVED lines=9> */
.L_x_358:
        /* <DEDUP_REMOVED lines=9> */
.L_x_359:
        /* <DEDUP_REMOVED lines=9> */
.L_x_360:
        /* <DEDUP_REMOVED lines=9> */
.L_x_361:
        /* <DEDUP_REMOVED lines=9> */
.L_x_362:
[----:B------:R-:W1:Y:S01]  /*a1c0*/  SYNCS.PHASECHK.TRANS64.TRYWAIT P0, [R8+URZ], R5 ;  /* 0x00000005080075a7 */ /* 0x000e62000800017f */
[----:B------:R-:W-:-:S05]  /*a1d0*/  VIADD R0, R7, 0x1 ;  /* 0x0000000107007836 */ /* 0x000fca0000000000 */
[----:B------:R-:W-:-:S04]  /*a1e0*/  ISETP.NE.AND P1, PT, R0, 0x16, PT ;  /* 0x000000160000780c */ /* 0x000fc80003f25270 */
[----:B------:R-:W-:Y:S02]  /*a1f0*/  SEL R3, RZ, 0x1, P1 ;  /* 0x00000001ff037807 */ /* 0x000fe40000800000 */
[----:B------:R-:W-:Y:S02]  /*a200*/  SEL R7, R0, RZ, P1 ;  /* 0x000000ff00077207 */ /* 0x000fe40000800000 */
[----:B0-----:R-:W-:-:S03]  /*a210*/  LOP3.LUT R9, R6, R3, RZ, 0x3c, !PT ;  /* 0x0000000306097212 */ /* 0x001fc600078e3cff */
[----:B------:R-:W-:Y:S01]  /*a220*/  IMAD R11, R7, 0x8, R2 ;  /* 0x00000008070b7824 */ /* 0x000fe200078e0202 */
[----:B------:R-:W-:Y:S01]  /*a230*/  SHF.L.U32 R6, R9, 0x1f, RZ ;  /* 0x0000001f09067819 */ /* 0x000fe200000006ff */
[----:B-1----:R-:W-:Y:S06]  /*a240*/  @!P0 BRA `(.L_x_332) ;  /* 0x0000000800608947 */ /* 0x002fec0003800000 */
.L_x_363:
[----:B------:R-:W1:Y:S01]  /*a250*/  SYNCS.PHASECHK.TRANS64.TRYWAIT P0, [R11+URZ], R6 ;  /* 0x000000060b0075a7 */ /* 0x000e62000800017f */
[----:B------:R-:W-:-:S05]  /*a260*/  VIADD R0, R7, 0x1 ;  /* 0x0000000107007836 */ /* 0x000fca0000000000 */
[----:B------:R-:W-:-:S04]  /*a270*/  ISETP.NE.AND P1, PT, R0, 0x16, PT ;  /* 0x000000160000780c */ /* 0x000fc80003f25270 */
[----:B------:R-:W-:Y:S02]  /*a280*/  SEL R4, RZ, 0x1, P1 ;  /* 0x00000001ff047807 */ /* 0x000fe40000800000 */
[----:B------:R-:W-:Y:S02]  /*a290*/  SEL R3, R0, RZ, P1 ;  /* 0x000000ff00037207 */ /* 0x000fe40000800000 */
[----:B------:R-:W-:Y:S01]  /*a2a0*/  LOP3.LUT R0, R9, R4, RZ, 0x3c, !PT ;  /* 0x0000000409007212 */ /* 0x000fe200078e3cff */
[----:B-1----:R-:W-:Y:S06]  /*a2b0*/  @!P0 BRA `(.L_x_333) ;  /* 0x0000000800588947 */ /* 0x002fec0003800000 */
.L_x_364:
[----:B------:R-:W-:Y:S01]  /*a2c0*/  IMAD R3, R3, 0x8, R2 ;  /* 0x0000000803037824 */ /* 0x000fe200078e0202 */
[----:B------:R-:W-:-:S07]  /*a2d0*/  SHF.L.U32 R0, R0, 0x1f, RZ ;  /* 0x0000001f00007819 */ /* 0x000fce00000006ff */
.L_x_334:
[----:B--2---:R2:W3:Y:S02]  /*a2e0*/  SYNCS.PHASECHK.TRANS64.TRYWAIT P0, [R3+URZ], R0 ;  /* 0x00000000030075a7 */ /* 0x0044e4000800017f */
[----:B---3--:R-:W-:Y:S05]  /*a2f0*/  @!P0 NANOSLEEP.SYNCS 0x989680 ;  /* 0x009896800000895d */ /* 0x008fea0003900000 */
[----:B------:R-:W3:Y:S02]  /*a300*/  @!P0 SYNCS.PHASECHK.TRANS64 P0, [R3+URZ], R0 ;  /* 0x00000000030085a7 */ /* 0x000ee4000800007f */
[----:B---3--:R-:W-:Y:S05]  /*a310*/  @!P0 BRA `(.L_x_334) ;  /* 0xfffffffc00f08947 */ /* 0x008fea000383ffff */
.L_x_311:
[----:B------:R-:W-:Y:S05]  /*a320*/  BSYNC B0 ;  /* 0x0000000000007941 */ /* 0x000fea0003800000 */
.L_x_310:
[----:B------:R-:W-:Y:S05]  /*a330*/  EXIT ;  /* 0x000000000000794d */ /* 0x000fea0003800000 */
.L_x_16:
[----:B-1----:R1:W2:Y:S02]  /*a340*/  SYNCS.PHASECHK.TRANS64.TRYWAIT P0, [R157+URZ], R0 ;  /* 0x000000009d0075a7 */ /* 0x0022a4000800017f */
[----:B--2---:R-:W-:Y:S05]  /*a350*/  @!P0 NANOSLEEP.SYNCS 0x989680 ;  /* 0x009896800000895d */ /* 0x004fea0003900000 */
[----:B------:R-:W2:Y:S02]  /*a360*/  @!P0 SYNCS.PHASECHK.TRANS64 P0, [R157+URZ], R0 ;  /* 0x000000009d0085a7 */ /* 0x000ea4000800007f */
[----:B--2---:R-:W-:Y:S05]  /*a370*/  @!P0 BRA `(.L_x_16) ;  /* 0xfffffffc00f08947 */ /* 0x004fea000383ffff */
[----:B------:R-:W-:Y:S05]  /*a380*/  BRA `(.L_x_335) ;  /* 0xffffff7000d47947 */ /* 0x000fea000383ffff */
.L_x_21:
[----:B--2---:R2:W3:Y:S02]  /*a390*/  SYNCS.PHASECHK.TRANS64.TRYWAIT P1, [R3+URZ], R0 ;  /* 0x00000000030075a7 */ /* 0x0044e4000802017f */
[----:B---3--:R-:W-:Y:S05]  /*a3a0*/  @!P1 NANOSLEEP.SYNCS 0x989680 ;  /* 0x009896800000995d */ /* 0x008fea0003900000 */
[----:B------:R-:W3:Y:S02]  /*a3b0*/  @!P1 SYNCS.PHASECHK.TRANS64 P1, [R3+URZ], R0 ;  /* 0x00000000030095a7 */ /* 0x000ee4000802007f */
[----:B---3--:R-:W-:Y:S05]  /*a3c0*/  @!P1 BRA `(.L_x_21) ;  /* 0xfffffffc00f09947 */ /* 0x008fea000383ffff */
[----:B------:R-:W-:Y:S05]  /*a3d0*/  BRA `(.L_x_20) ;  /* 0xffffff7400447947 */ /* 0x000fea000383ffff */
.L_x_26:
[----:B--2---:R-:W-:-:S04]  /*a3e0*/  IMAD.U32 R4, RZ, RZ, UR4 ;  /* 0x00000004ff047e24 */ /* 0x004fc8000f8e00ff */
[----:B------:R2:W3:Y:S03]  /*a3f0*/  SYNCS.PHASECHK.TRANS64.TRYWAIT P1, [R4+URZ], R3 ;  /* 0x00000003040075a7 */ /* 0x0004e6000802017f */
[----:B---3--:R-:W-:Y:S05]  /*a400*/  @!P1 NANOSLEEP.SYNCS 0x989680 ;  /* 0x009896800000995d */ /* 0x008fea0003900000 */
[----:B------:R-:W3:Y:S02]  /*a410*/  @!P1 SYNCS.PHASECHK.TRANS64 P1, [R4+URZ], R3 ;  /* 0x00000003040095a7 */ /* 0x000ee4000802007f */
[----:B---3--:R-:W-:Y:S05]  /*a420*/  @!P1 BRA `(.L_x_26) ;  /* 0xfffffffc00ec9947 */ /* 0x008fea000383ffff */
[----:B------:R-:W-:Y:S05]  /*a430*/  BRA `(.L_x_25) ;  /* 0xffffff7400b87947 */ /* 0x000fea000383ffff */
.L_x_32:
[----:B-1----:R1:W2:Y:S02]  /*a440*/  SYNCS.PHASECHK.TRANS64.TRYWAIT P0, [R157+URZ+0x10], R0 ;  /* 0x000010009d0075a7 */ /* 0x0022a4000800017f */
[----:B--2---:R-:W-:Y:S05]  /*a450*/  @!P0 NANOSLEEP.SYNCS 0x989680 ;  /* 0x009896800000895d */ /* 0x004fea0003900000 */
[----:B------:R-:W2:Y:S02]  /*a460*/  @!P0 SYNCS.PHASECHK.TRANS64 P0, [R157+URZ+0x10], R0 ;  /* 0x000010009d0085a7 */ /* 0x000ea4000800007f */
[----:B--2---:R-:W-:Y:S05]  /*a470*/  @!P0 BRA `(.L_x_32) ;  /* 0xfffffffc00f08947 */ /* 0x004fea000383ffff */
[----:B------:R-:W-:Y:S05]  /*a480*/  BRA `(.L_x_336) ;  /* 0xffffff7800947947 */ /* 0x000fea000383ffff */
.L_x_297:
[----:B------:R-:W-:Y:S01]  /*a490*/  BSSY B1, `(.L_x_337) ;  /* 0x0000006000017945 */ /* 0x000fe20003800000 */
[----:B------:R-:W-:-:S07]  /*a4a0*/  IMAD.MOV.U32 R15, RZ, RZ, -0x1 ;  /* 0xffffffffff0f7424 */ /* 0x000fce00078e00ff */
[----:B-----5:R-:W-:Y:S05]  /*a4b0*/  WARPSYNC.COLLECTIVE R15, `(.L_x_338) ;  /* 0x000000000f0c7348 */ /* 0x020fea0003c00000 */
[----:B------:R-:W-:Y:S02]  /*a4c0*/  ELECT P6, UR62, PT ;  /* 0x00000000003e782f */ /* 0x000fe400038c0000 */
[----:B------:R-:W-:Y:S01]  /*a4d0*/  MOV R14, UR62 ;  /* 0x0000003e000e7c02 */ /* 0x000fe20008000f00 */
[----:B-----5:R-:W-:Y:S10]  /*a4e0*/  ENDCOLLECTIVE ;  /* 0x000000000000791b */ /* 0x020ff40003800000 */
.L_x_338:
[----:B------:R-:W-:Y:S05]  /*a4f0*/  BSYNC B1 ;  /* 0x0000000000017941 */ /* 0x000fea0003800000 */
.L_x_337:
[----:B------:R-:W-:Y:S05]  /*a500*/  BRA `(.L_x_339) ;  /* 0xffffffe4007c7947 */ /* 0x000fea000383ffff */
.L_x_300:
[----:B0-----:R0:W1:Y:S02]  /*a510*/  SYNCS.PHASECHK.TRANS64.TRYWAIT P1, [R10+URZ+0xb0], R5 ;  /* 0x0000b0050a0075a7 */ /* 0x001064000802017f */
[----:B-1----:R-:W-:Y:S05]  /*a520*/  @!P1 NANOSLEEP.SYNCS 0x989680 ;  /* 0x009896800000995d */ /* 0x002fea0003900000 */
[----:B------:R-:W1:Y:S02]  /*a530*/  @!P1 SYNCS.PHASECHK.TRANS64 P1, [R10+URZ+0xb0], R5 ;  /* 0x0000b0050a0095a7 */ /* 0x000e64000802007f */
[----:B-1----:R-:W-:Y:S05]  /*a540*/  @!P1 BRA `(.L_x_300) ;  /* 0xfffffffc00f09947 */ /* 0x002fea000383ffff */
[----:B------:R-:W-:Y:S05]  /*a550*/  BRA `(.L_x_340) ;  /* 0xffffffe400b07947 */ /* 0x000fea000383ffff */
.L_x_309:
[----:B------:R-:W-:Y:S01]  /*a560*/  BSSY B0, `(.L_x_341) ;  /* 0x0000006000007945 */ /* 0x000fe20003800000 */
[----:B------:R-:W-:-:S07]  /*a570*/  IMAD.MOV.U32 R15, RZ, RZ, -0x1 ;  /* 0xffffffffff0f7424 */ /* 0x000fce00078e00ff */
[----:B-----5:R-:W-:Y:S05]  /*a580*/  WARPSYNC.COLLECTIVE R15, `(.L_x_342) ;  /* 0x000000000f0c7348 */ /* 0x020fea0003c00000 */
[----:B------:R-:W-:Y:S02]  /*a590*/  ELECT P6, UR62, PT ;  /* 0x00000000003e782f */ /* 0x000fe400038c0000 */
[----:B------:R-:W-:Y:S01]  /*a5a0*/  MOV R14, UR62 ;  /* 0x0000003e000e7c02 */ /* 0x000fe20008000f00 */
[----:B-----5:R-:W-:Y:S10]  /*a5b0*/  ENDCOLLECTIVE ;  /* 0x000000000000791b */ /* 0x020ff40003800000 */
.L_x_342:
[----:B------:R-:W-:Y:S05]  /*a5c0*/  BSYNC B0 ;  /* 0x0000000000007941 */ /* 0x000fea0003800000 */
.L_x_341:
[----:B------:R-:W-:Y:S05]  /*a5d0*/  BRA `(.L_x_343) ;  /* 0xfffffff0001c7947 */ /* 0x000fea000383ffff */
.L_x_313:
[----:B0-----:R0:W1:Y:S02]  /*a5e0*/  SYNCS.PHASECHK.TRANS64.TRYWAIT P0, [R9+URZ], R4 ;  /* 0x00000004090075a7 */ /* 0x001064000800017f */
[----:B-1----:R-:W-:Y:S05]  /*a5f0*/  @!P0 NANOSLEEP.SYNCS 0x989680 ;  /* 0x009896800000895d */ /* 0x002fea0003900000 */
[----:B------:R-:W1:Y:S02]  /*a600*/  @!P0 SYNCS.PHASECHK.TRANS64 P0, [R9+URZ], R4 ;  /* 0x00000004090085a7 */ /* 0x000e64000800007f */
[----:B-1----:R-:W-:Y:S05]  /*a610*/  @!P0 BRA `(.L_x_313) ;  /* 0xfffffffc00f08947 */ /* 0x002fea000383ffff */
[----:B------:R-:W-:Y:S05]  /*a620*/  BRA `(.L_x_344) ;  /* 0xfffffff0005c7947 */ /* 0x000fea000383ffff */
.L_x_314:
[----:B0-----:R0:W1:Y:S02]  /*a630*/  SYNCS.PHASECHK.TRANS64.TRYWAIT P0, [R8+URZ], R5 ;  /* 0x00000005080075a7 */ /* 0x001064000800017f */
[----:B-1----:R-:W-:Y:S05]  /*a640*/  @!P0 NANOSLEEP.SYNCS 0x989680 ;  /* 0x009896800000895d */ /* 0x002fea0003900000 */
[----:B------:R-:W1:Y:S02]  /*a650*/  @!P0 SYNCS.PHASECHK.TRANS64 P0, [R8+URZ], R5 ;  /* 0x00000005080085a7 */ /* 0x000e64000800007f */
[----:B-1----:R-:W-:Y:S05]  /*a660*/  @!P0 BRA `(.L_x_314) ;  /* 0xfffffffc00f08947 */ /* 0x002fea000383ffff */
[----:B------:R-:W-:Y:S05]  /*a670*/  BRA `(.L_x_345) ;  /* 0xfffffff0006c7947 */ /* 0x000fea000383ffff */
.L_x_315:
[----:B0-----:R0:W1:Y:S02]  /*a680*/  SYNCS.PHASECHK.TRANS64.TRYWAIT P0, [R9+URZ], R4 ;  /* 0x00000004090075a7 */ /* 0x001064000800017f */
[----:B-1----:R-:W-:Y:S05]  /*a690*/  @!P0 NANOSLEEP.SYNCS 0x989680 ;  /* 0x009896800000895d */ /* 0x002fea0003900000 */
[----:B------:R-:W1:Y:S02]  /*a6a0*/  @!P0 SYNCS.PHASECHK.TRANS64 P0, [R9+URZ], R4 ;  /* 0x00000004090085a7 */ /* 0x000e64000800007f */
[----:B-1----:R-:W-:Y:S05]  /*a6b0*/  @!P0 BRA `(.L_x_315) ;  /* 0xfffffffc00f08947 */ /* 0x002fea000383ffff */
[----:B------:R-:W-:Y:S05]  /*a6c0*/  BRA `(.L_x_346) ;  /* 0xfffffff0007c7947 */ /* 0x000fea000383ffff */
.L_x_316:
[----:B0-----:R0:W1:Y:S02]  /*a6d0*/  SYNCS.PHASECHK.TRANS64.TRYWAIT P0, [R8+URZ], R5 ;  /* 0x00000005080075a7 */ /* 0x001064000800017f */
[----:B-1----:R-:W-:Y:S05]  /*a6e0*/  @!P0 NANOSLEEP.SYNCS 0x989680 ;  /* 0x009896800000895d */ /* 0x002fea0003900000 */
[----:B------:R-:W1:Y:S02]  /*a6f0*/  @!P0 SYNCS.PHASECHK.TRANS64 P0, [R8+URZ], R5 ;  /* 0x00000005080085a7 */ /* 0x000e64000800007f */
[----:B-1----:R-:W-:Y:S05]  /*a700*/  @!P0 BRA `(.L_x_316) ;  /* 0xfffffffc00f08947 */ /* 0x002fea000383ffff */
[----:B------:R-:W-:Y:S05]  /*a710*/  BRA `(.L_x_347) ;  /* 0xfffffff0008c7947 */ /* 0x000fea000383ffff */
.L_x_317:
[----:B0-----:R0:W1:Y:S02]  /*a720*/  SYNCS.PHASECHK.TRANS64.TRYWAIT P0, [R9+URZ], R4 ;  /* 0x00000004090075a7 */ /* 0x001064000800017f */
[----:B-1----:R-:W-:Y:S05]  /*a730*/  @!P0 NANOSLEEP.SYNCS 0x989680 ;  /* 0x009896800000895d */ /* 0x002fea0003900000 */
[----:B------:R-:W1:Y:S02]  /*a740*/  @!P0 SYNCS.PHASECHK.TRANS64 P0, [R9+URZ], R4 ;  /* 0x00000004090085a7 */ /* 0x000e64000800007f */
[----:B-1----:R-:W-:Y:S05]  /*a750*/  @!P0 BRA `(.L_x_317) ;  /* 0xfffffffc00f08947 */ /* 0x002fea000383ffff */
[----:B------:R-:W-:Y:S05]  /*a760*/  BRA `(.L_x_348) ;  /* 0xfffffff0009c7947 */ /* 0x000fea000383ffff */
.L_x_318:
[----:B0-----:R0:W1:Y:S02]  /*a770*/  SYNCS.PHASECHK.TRANS64.TRYWAIT P0, [R8+URZ], R5 ;  /* 0x00000005080075a7 */ /* 0x001064000800017f */
[----:B-1----:R-:W-:Y:S05]  /*a780*/  @!P0 NANOSLEEP.SYNCS 0x989680 ;  /* 0x009896800000895d */ /* 0x002fea0003900000 */
[----:B------:R-:W1:Y:S02]  /*a790*/  @!P0 SYNCS.PHASECHK.TRANS64 P0, [R8+URZ], R5 ;  /* 0x00000005080085a7 */ /* 0x000e64000800007f */
[----:B-1----:R-:W-:Y:S05]  /*a7a0*/  @!P0 BRA `(.L_x_318) ;  /* 0xfffffffc00f08947 */ /* 0x002fea000383ffff */
[----:B------:R-:W-:Y:S05]  /*a7b0*/  BRA `(.L_x_349) ;  /* 0xfffffff000ac7947 */ /* 0x000fea000383ffff */
.L_x_319:
[----:B0-----:R0:W1:Y:S02]  /*a7c0*/  SYNCS.PHASECHK.TRANS64.TRYWAIT P0, [R9+URZ], R4 ;  /* 0x00000004090075a7 */ /* 0x001064000800017f */
[----:B-1----:R-:W-:Y:S05]  /*a7d0*/  @!P0 NANOSLEEP.SYNCS 0x989680 ;  /* 0x009896800000895d */ /* 0x002fea0003900000 */
[----:B------:R-:W1:Y:S02]  /*a7e0*/  @!P0 SYNCS.PHASECHK.TRANS64 P0, [R9+URZ], R4 ;  /* 0x00000004090085a7 */ /* 0x000e64000800007f */
[----:B-1----:R-:W-:Y:S05]  /*a7f0*/  @!P0 BRA `(.L_x_319) ;  /* 0xfffffffc00f08947 */ /* 0x002fea000383ffff */
[----:B------:R-:W-:Y:S05]  /*a800*/  BRA `(.L_x_350) ;  /* 0xfffffff000bc7947 */ /* 0x000fea000383ffff */
.L_x_320:
[----:B0-----:R0:W1:Y:S02]  /*a810*/  SYNCS.PHASECHK.TRANS64.TRYWAIT P0, [R8+URZ], R5 ;  /* 0x00000005080075a7 */ /* 0x001064000800017f */
[----:B-1----:R-:W-:Y:S05]  /*a820*/  @!P0 NANOSLEEP.SYNCS 0x989680 ;  /* 0x009896800000895d */ /* 0x002fea0003900000 */
[----:B------:R-:W1:Y:S02]  /*a830*/  @!P0 SYNCS.PHASECHK.TRANS64 P0, [R8+URZ], R5 ;  /* 0x00000005080085a7 */ /* 0x000e64000800007f */
[----:B-1----:R-:W-:Y:S05]  /*a840*/  @!P0 BRA `(.L_x_320) ;  /* 0xfffffffc00f08947 */ /* 0x002fea000383ffff */
[----:B------:R-:W-:Y:S05]  /*a850*/  BRA `(.L_x_351) ;  /* 0xfffffff000cc7947 */ /* 0x000fea000383ffff */
.L_x_321:
[----:B0-----:R0:W1:Y:S02]  /*a860*/  SYNCS.PHASECHK.TRANS64.TRYWAIT P0, [R9+URZ], R4 ;  /* 0x00000004090075a7 */ /* 0x001064000800017f */
[----:B-1----:R-:W-:Y:S05]  /*a870*/  @!P0 NANOSLEEP.SYNCS 0x989680 ;  /* 0x009896800000895d */ /* 0x002fea0003900000 */
[----:B------:R-:W1:Y:S02]  /*a880*/  @!P0 SYNCS.PHASECHK.TRANS64 P0, [R9+URZ], R4 ;  /* 0x00000004090085a7 */ /* 0x000e64000800007f */
[----:B-1----:R-:W-:Y:S05]  /*a890*/  @!P0 BRA `(.L_x_321) ;  /* 0xfffffffc00f08947 */ /* 0x002fea000383ffff */
[----:B------:R-:W-:Y:S05]  /*a8a0*/  BRA `(.L_x_352) ;  /* 0xfffffff000dc7947 */ /* 0x000fea000383ffff */
.L_x_322:
[----:B0-----:R0:W1:Y:S02]  /*a8b0*/  SYNCS.PHASECHK.TRANS64.TRYWAIT P0, [R8+URZ], R5 ;  /* 0x00000005080075a7 */ /* 0x001064000800017f */
[----:B-1----:R-:W-:Y:S05]  /*a8c0*/  @!P0 NANOSLEEP.SYNCS 0x989680 ;  /* 0x009896800000895d */ /* 0x002fea0003900000 */
[----:B------:R-:W1:Y:S02]  /*a8d0*/  @!P0 SYNCS.PHASECHK.TRANS64 P0, [R8+URZ], R5 ;  /* 0x00000005080085a7 */ /* 0x000e64000800007f */
[----:B-1----:R-:W-:Y:S05]  /*a8e0*/  @!P0 BRA `(.L_x_322) ;  /* 0xfffffffc00f08947 */ /* 0x002fea000383ffff */
[----:B------:R-:W-:Y:S05]  /*a8f0*/  BRA `(.L_x_353) ;  /* 0xfffffff000ec7947 */ /* 0x000fea000383ffff */
.L_x_323:
[----:B0-----:R0:W1:Y:S02]  /*a900*/  SYNCS.PHASECHK.TRANS64.TRYWAIT P0, [R9+URZ], R4 ;  /* 0x00000004090075a7 */ /* 0x001064000800017f */
[----:B-1----:R-:W-:Y:S05]  /*a910*/  @!P0 NANOSLEEP.SYNCS 0x989680 ;  /* 0x009896800000895d */ /* 0x002fea0003900000 */
[----:B------:R-:W1:Y:S02]  /*a920*/  @!P0 SYNCS.PHASECHK.TRANS64 P0, [R9+URZ], R4 ;  /* 0x00000004090085a7 */ /* 0x000e64000800007f */
[----:B-1----:R-:W-:Y:S05]  /*a930*/  @!P0 BRA `(.L_x_323) ;  /* 0xfffffffc00f08947 */ /* 0x002fea000383ffff */
[----:B------:R-:W-:Y:S05]  /*a940*/  BRA `(.L_x_354) ;  /* 0xfffffff000fc7947 */ /* 0x000fea000383ffff */
.L_x_324:
[----:B0-----:R0:W1:Y:S02]  /*a950*/  SYNCS.PHASECHK.TRANS64.TRYWAIT P0, [R8+URZ], R5 ;  /* 0x00000005080075a7 */ /* 0x001064000800017f */
[----:B-1----:R-:W-:Y:S05]  /*a960*/  @!P0 NANOSLEEP.SYNCS 0x989680 ;  /* 0x009896800000895d */ /* 0x002fea0003900000 */
[----:B------:R-:W1:Y:S02]  /*a970*/  @!P0 SYNCS.PHASECHK.TRANS64 P0, [R8+URZ], R5 ;  /* 0x00000005080085a7 */ /* 0x000e64000800007f */
[----:B-1----:R-:W-:Y:S05]  /*a980*/  @!P0 BRA `(.L_x_324) ;  /* 0xfffffffc00f08947 */ /* 0x002fea000383ffff */
[----:B------:R-:W-:Y:S05]  /*a990*/  BRA `(.L_x_355) ;  /* 0xfffffff4000c7947 */ /* 0x000fea000383ffff */
.L_x_325:
[----:B0-----:R0:W1:Y:S02]  /*a9a0*/  SYNCS.PHASECHK.TRANS64.TRYWAIT P0, [R9+URZ], R4 ;  /* 0x00000004090075a7 */ /* 0x001064000800017f */
[----:B-1----:R-:W-:Y:S05]  /*a9b0*/  @!P0 NANOSLEEP.SYNCS 0x989680 ;  /* 0x009896800000895d */ /* 0x002fea0003900000 */
[----:B------:R-:W1:Y:S02]  /*a9c0*/  @!P0 SYNCS.PHASECHK.TRANS64 P0, [R9+URZ], R4 ;  /* 0x00000004090085a7 */ /* 0x000e64000800007f */
[----:B-1----:R-:W-:Y:S05]  /*a9d0*/  @!P0 BRA `(.L_x_325) ;  /* 0xfffffffc00f08947 */ /* 0x002fea000383ffff */
[----:B------:R-:W-:Y:S05]  /*a9e0*/  BRA `(.L_x_356) ;  /* 0xfffffff4001c7947 */ /* 0x000fea000383ffff */
.L_x_326:
[----:B0-----:R0:W1:Y:S02]  /*a9f0*/  SYNCS.PHASECHK.TRANS64.TRYWAIT P0, [R8+URZ], R5 ;  /* 0x00000005080075a7 */ /* 0x001064000800017f */
[----:B-1----:R-:W-:Y:S05]  /*aa00*/  @!P0 NANOSLEEP.SYNCS 0x989680 ;  /* 0x009896800000895d */ /* 0x002fea0003900000 */
[----:B------:R-:W1:Y:S02]  /*aa10*/  @!P0 SYNCS.PHASECHK.TRANS64 P0, [R8+URZ], R5 ;  /* 0x00000005080085a7 */ /* 0x000e64000800007f */
[----:B-1----:R-:W-:Y:S05]  /*aa20*/  @!P0 BRA `(.L_x_326) ;  /* 0xfffffffc00f08947 */ /* 0x002fea000383ffff */
[----:B------:R-:W-:Y:S05]  /*aa30*/  BRA `(.L_x_357) ;  /* 0xfffffff4002c7947 */ /* 0x000fea000383ffff */
.L_x_327:
[----:B0-----:R0:W1:Y:S02]  /*aa40*/  SYNCS.PHASECHK.TRANS64.TRYWAIT P0, [R9+URZ], R4 ;  /* 0x00000004090075a7 */ /* 0x001064000800017f */
[----:B-1----:R-:W-:Y:S05]  /*aa50*/  @!P0 NANOSLEEP.SYNCS 0x989680 ;  /* 0x009896800000895d */ /* 0x002fea0003900000 */
[----:B------:R-:W1:Y:S02]  /*aa60*/  @!P0 SYNCS.PHASECHK.TRANS64 P0, [R9+URZ], R4 ;  /* 0x00000004090085a7 */ /* 0x000e64000800007f */
[----:B-1----:R-:W-:Y:S05]  /*aa70*/  @!P0 BRA `(.L_x_327) ;  /* 0xfffffffc00f08947 */ /* 0x002fea000383ffff */
[----:B------:R-:W-:Y:S05]  /*aa80*/  BRA `(.L_x_358) ;  /* 0xfffffff4003c7947 */ /* 0x000fea000383ffff */
.L_x_328:
[----:B0-----:R0:W1:Y:S02]  /*aa90*/  SYNCS.PHASECHK.TRANS64.TRYWAIT P0, [R8+URZ], R5 ;  /* 0x00000005080075a7 */ /* 0x001064000800017f */
[----:B-1----:R-:W-:Y:S05]  /*aaa0*/  @!P0 NANOSLEEP.SYNCS 0x989680 ;  /* 0x009896800000895d */ /* 0x002fea0003900000 */
[----:B------:R-:W1:Y:S02]  /*aab0*/  @!P0 SYNCS.PHASECHK.TRANS64 P0, [R8+URZ], R5 ;  /* 0x00000005080085a7 */ /* 0x000e64000800007f */
[----:B-1----:R-:W-:Y:S05]  /*aac0*/  @!P0 BRA `(.L_x_328) ;  /* 0xfffffffc00f08947 */ /* 0x002fea000383ffff */
[----:B------:R-:W-:Y:S05]  /*aad0*/  BRA `(.L_x_359) ;  /* 0xfffffff4004c7947 */ /* 0x000fea000383ffff */
.L_x_329:
[----:B0-----:R0:W1:Y:S02]  /*aae0*/  SYNCS.PHASECHK.TRANS64.TRYWAIT P0, [R9+URZ], R4 ;  /* 0x00000004090075a7 */ /* 0x001064000800017f */
[----:B-1----:R-:W-:Y:S05]  /*aaf0*/  @!P0 NANOSLEEP.SYNCS 0x989680 ;  /* 0x009896800000895d */ /* 0x002fea0003900000 */
[----:B------:R-:W1:Y:S02]  /*ab00*/  @!P0 SYNCS.PHASECHK.TRANS64 P0, [R9+URZ], R4 ;  /* 0x00000004090085a7 */ /* 0x000e64000800007f */
[----:B-1----:R-:W-:Y:S05]  /*ab10*/  @!P0 BRA `(.L_x_329) ;  /* 0xfffffffc00f08947 */ /* 0x002fea000383ffff */
[----:B------:R-:W-:Y:S05]  /*ab20*/  BRA `(.L_x_360) ;  /* 0xfffffff4005c7947 */ /* 0x000fea000383ffff */
.L_x_330:
[----:B0-----:R0:W1:Y:S02]  /*ab30*/  SYNCS.PHASECHK.TRANS64.TRYWAIT P0, [R8+URZ], R5 ;  /* 0x00000005080075a7 */ /* 0x001064000800017f */
[----:B-1----:R-:W-:Y:S05]  /*ab40*/  @!P0 NANOSLEEP.SYNCS 0x989680 ;  /* 0x009896800000895d */ /* 0x002fea0003900000 */
[----:B------:R-:W1:Y:S02]  /*ab50*/  @!P0 SYNCS.PHASECHK.TRANS64 P0, [R8+URZ], R5 ;  /* 0x00000005080085a7 */ /* 0x000e64000800007f */
[----:B-1----:R-:W-:Y:S05]  /*ab60*/  @!P0 BRA `(.L_x_330) ;  /* 0xfffffffc00f08947 */ /* 0x002fea000383ffff */
[----:B------:R-:W-:Y:S05]  /*ab70*/  BRA `(.L_x_361) ;  /* 0xfffffff4006c7947 */ /* 0x000fea000383ffff */
.L_x_331:
[----:B0-----:R0:W1:Y:S02]  /*ab80*/  SYNCS.PHASECHK.TRANS64.TRYWAIT P0, [R9+URZ], R4 ;  /* 0x00000004090075a7 */ /* 0x001064000800017f */
[----:B-1----:R-:W-:Y:S05]  /*ab90*/  @!P0 NANOSLEEP.SYNCS 0x989680 ;  /* 0x009896800000895d */ /* 0x002fea0003900000 */
[----:B------:R-:W1:Y:S02]  /*aba0*/  @!P0 SYNCS.PHASECHK.TRANS64 P0, [R9+URZ], R4 ;  /* 0x00000004090085a7 */ /* 0x000e64000800007f */
[----:B-1----:R-:W-:Y:S05]  /*abb0*/  @!P0 BRA `(.L_x_331) ;  /* 0xfffffffc00f08947 */ /* 0x002fea000383ffff */
[----:B------:R-:W-:Y:S05]  /*abc0*/  BRA `(.L_x_362) ;  /* 0xfffffff4007c7947 */ /* 0x000fea000383ffff */
.L_x_332:
[----:B0-----:R0:W1:Y:S02]  /*abd0*/  SYNCS.PHASECHK.TRANS64.TRYWAIT P0, [R8+URZ], R5 ;  /* 0x00000005080075a7 */ /* 0x001064000800017f */
[----:B-1----:R-:W-:Y:S05]  /*abe0*/  @!P0 NANOSLEEP.SYNCS 0x989680 ;  /* 0x009896800000895d */ /* 0x002fea0003900000 */
[----:B------:R-:W1:Y:S02]  /*abf0*/  @!P0 SYNCS.PHASECHK.TRANS64 P0, [R8+URZ], R5 ;  /* 0x00000005080085a7 */ /* 0x000e64000800007f */
[----:B-1----:R-:W-:Y:S05]  /*ac00*/  @!P0 BRA `(.L_x_332) ;  /* 0xfffffffc00f08947 */ /* 0x002fea000383ffff */
[----:B------:R-:W-:Y:S05]  /*ac10*/  BRA `(.L_x_363) ;  /* 0xfffffff4008c7947 */ /* 0x000fea000383ffff */
.L_x_333:
[----:B-1----:R1:W2:Y:S02]  /*ac20*/  SYNCS.PHASECHK.TRANS64.TRYWAIT P0, [R11+URZ], R6 ;  /* 0x000000060b0075a7 */ /* 0x0022a4000800017f */
[----:B--2---:R-:W-:Y:S05]  /*ac30*/  @!P0 NANOSLEEP.SYNCS 0x989680 ;  /* 0x009896800000895d */ /* 0x004fea0003900000 */
[----:B------:R-:W2:Y:S02]  /*ac40*/  @!P0 SYNCS.PHASECHK.TRANS64 P0, [R11+URZ], R6 ;  /* 0x000000060b0085a7 */ /* 0x000ea4000800007f */
[----:B--2---:R-:W-:Y:S05]  /*ac50*/  @!P0 BRA `(.L_x_333) ;  /* 0xfffffffc00f08947 */ /* 0x004fea000383ffff */
[----:B------:R-:W-:Y:S05]  /*ac60*/  BRA `(.L_x_364) ;  /* 0xfffffff400947947 */ /* 0x000fea000383ffff */
.L_x_365:
[----:B------:R-:W-:-:S00]  /*ac70*/  BRA `(.L_x_365) ;  /* 0xfffffffc00fc7947 */ /* 0x000fc0000383ffff */
[----:B------:R-:W-:-:S00]  /*ac80*/  NOP ;  /* 0x0000000000007918 */ /* 0x000fc00000000000 */
[----:B------:R-:W-:-:S00]  /*ac90*/  NOP ;  /* 0x0000000000007918 */ /* 0x000fc00000000000 */
[----:B------:R-:W-:-:S00]  /*aca0*/  NOP ;  /* 0x0000000000007918 */ /* 0x000fc00000000000 */
[----:B------:R-:W-:-:S00]  /*acb0*/  NOP ;  /* 0x0000000000007918 */ /* 0x000fc00000000000 */
[----:B------:R-:W-:-:S00]  /*acc0*/  NOP ;  /* 0x0000000000007918 */ /* 0x000fc00000000000 */
[----:B------:R-:W-:-:S00]  /*acd0*/  NOP ;  /* 0x0000000000007918 */ /* 0x000fc00000000000 */
[----:B------:R-:W-:-:S00]  /*ace0*/  NOP ;  /* 0x0000000000007918 */ /* 0x000fc00000000000 */
[----:B------:R-:W-:-:S00]  /*acf0*/  NOP ;  /* 0x0000000000007918 */ /* 0x000fc00000000000 */
.L_x_366:


//--------------------- .nv.global.init           --------------------------
	.section	.nv.global.init,"aw",@progbits
.nv.global.init:
	.type		$str$22,@object
	.size		$str$22,($str$23 - $str$22)
$str$22:
        /*0000*/ 	.byte	0x6b, 0x5f, 0x74, 0x69, 0x6c, 0x65, 0x5f, 0x63, 0x6f, 0x75, 0x6e, 0x74, 0x20, 0x3e, 0x3d, 0x20
        /*0010*/ 	.byte	0x31, 0x00
	.type		$str$23,@object
	.size		$str$23,(__unnamed_1 - $str$23)
$str$23:
        /*0012*/ 	.byte	0x2f, 0x74, 0x6d, 0x70, 0x2f, 0x63, 0x75, 0x74, 0x6c, 0x61, 0x73, 0x73, 0x5f, 0x73, 0x77, 0x65
        /*0022*/ 	.byte	0x65, 0x70, 0x5f, 0x73, 0x72, 0x63, 0x2f, 0x69, 0x6e, 0x63, 0x6c, 0x75, 0x64, 0x65, 0x2f, 0x63
        /*0032*/ 	.byte	0x75, 0x74, 0x6c, 0x61, 0x73, 0x73, 0x2f, 0x67, 0x65, 0x6d, 0x6d, 0x2f, 0x63, 0x6f, 0x6c, 0x6c
        /*0042*/ 	.byte	0x65, 0x63, 0x74, 0x69, 0x76, 0x65, 0x2f, 0x73, 0x6d, 0x39, 0x30, 0x5f, 0x6d, 0x6d, 0x61, 0x5f
        /*0052*/ 	.byte	0x74, 0x6d, 0x61, 0x5f, 0x67, 0x6d, 0x6d, 0x61, 0x5f, 0x73, 0x73, 0x5f, 0x77, 0x61, 0x72, 0x70
        /*0062*/ 	.byte	0x73, 0x70, 0x65, 0x63, 0x69, 0x61, 0x6c, 0x69, 0x7a, 0x65, 0x64, 0x2e, 0x68, 0x70, 0x70, 0x00
	.type		__unnamed_1,@object
	.size		__unnamed_1,(.L_0 - __unnamed_1)
__unnamed_1:
        /*0072*/ 	.byte	0x76, 0x6f, 0x69, 0x64, 0x20, 0x63, 0x75, 0x74, 0x6c, 0x61, 0x73, 0x73, 0x3a, 0x3a, 0x67, 0x65
        /* <DEDUP_REMOVED lines=171> */
        /*0b32*/ 	.byte	0x65, 0x3a, 0x3a, 0x69, 0x64, 0x65, 0x6e, 0x74, 0x69, 0x74, 0x79, 0x5d, 0x00
.L_0:


//--------------------- .nv.shared._ZN7cutlass13device_kernelINS_4gemm6kernel13GemmUniversalIN4cute5tupleIJiiiiEEENS1_10collective13CollectiveMmaINS1_34MainloopSm90TmaGmmaWarpSpecializedILi22ENS5_IJNS4_1CILi1EEESB_SB_EEENS1_32KernelTmaWarpSpecializedPingpongEEENS5_IJNSA_ILi64EEENSA_ILi256EEENSA_ILi32EEEEEEaNS5_IJlSB_lEEEaSJ_NS4_8TiledMMAINS4_8MMA_AtomIJNS4_4SM904GMMA27MMA_64x256x32_S32S8S8_SS_TNEEEENS4_6LayoutISC_NS5_IJNSA_ILi0EEESR_SR_EEEEENS5_IJNS4_10UnderscoreESU_SU_EEEEENS4_13SM90_TMA_LOADENS4_14ComposedLayoutINS4_7SwizzleILi1ELi4ELi3EEENS4_18smem_ptr_flag_bitsILi8EEENSQ_INS5_IJNSA_ILi8EEESH_EEENS5_IJSH_SB_EEEEEEEvNS4_8identityESX_S17_vS18_EENS_8epilogue10collective6detail29Sm90TmaWarpSpecializedAdapterINS1B_15DefaultEpilogueIaSJ_SJ_NS1A_6thread17LinearCombinationIaLi1EiiLNS1F_9ScaleType4KindE0ELNS_15FloatRoundStyleE2EaEENS1_15EpilogueDefaultEEEEEvvEEEEvNT_6ParamsE --------------------------
	.section	.nv.shared._ZN7cutlass13device_kernelINS_4gemm6kernel13GemmUniversalIN4cute5tupleIJiiiiEEENS1_10collective13CollectiveMmaINS1_34MainloopSm90TmaGmmaWarpSpecializedILi22ENS5_IJNS4_1CILi1EEESB_SB_EEENS1_32KernelTmaWarpSpecializedPingpongEEENS5_IJNSA_ILi64EEENSA_ILi256EEENSA_ILi32EEEEEEaNS5_IJlSB_lEEEaSJ_NS4_8TiledMMAINS4_8MMA_AtomIJNS4_4SM904GMMA27MMA_64x256x32_S32S8S8_SS_TNEEEENS4_6LayoutISC_NS5_IJNSA_ILi0EEESR_SR_EEEEENS5_IJNS4_10UnderscoreESU_SU_EEEEENS4_13SM90_TMA_LOADENS4_14ComposedLayoutINS4_7SwizzleILi1ELi4ELi3EEENS4_18smem_ptr_flag_bitsILi8EEENSQ_INS5_IJNSA_ILi8EEESH_EEENS5_IJSH_SB_EEEEEEEvNS4_8identityESX_S17_vS18_EENS_8epilogue10collective6detail29Sm90TmaWarpSpecializedAdapterINS1B_15DefaultEpilogueIaSJ_SJ_NS1A_6thread17LinearCombinationIaLi1EiiLNS1F_9ScaleType4KindE0ELNS_15FloatRoundStyleE2EaEENS1_15EpilogueDefaultEEEEEvvEEEEvNT_6ParamsE,"aw",@nobits
	.sectionflags	@""
	.align	16
	.zero		1024


//--------------------- .nv.shared.reserved.0     --------------------------
	.section	.nv.shared.reserved.0,"aw",@nobits
	.weak		__nv_reservedSMEM_offset_0_alias
	.size		__nv_reservedSMEM_offset_0_alias, 0, 0
	.other		__nv_reservedSMEM_offset_0_alias,@"STO_CUDA_RESERVED_SHARED STV_DEFAULT"
__nv_reservedSMEM_offset_0_alias:
	.zero		0


//--------------------- .nv.global                --------------------------
	.section	.nv.global,"aw",@nobits
.nv.global:
	.type		_ZN40_INTERNAL_52356a41_4_k_cu_d1a717ff_274014cute1_E,@object
	.size		_ZN40_INTERNAL_52356a41_4_k_cu_d1a717ff_274014cute1_E,(_ZN40_INTERNAL_52356a41_4_k_cu_d1a717ff_274014cuda3std3__45__cpo6cbeginE - _ZN40_INTERNAL_52356a41_4_k_cu_d1a717ff_274014cute1_E)
_ZN40_INTERNAL_52356a41_4_k_cu_d1a717ff_274014cute1_E:
	.zero		1
	.type		_ZN40_INTERNAL_52356a41_4_k_cu_d1a717ff_274014cuda3std3__45__cpo6cbeginE,@object
	.size		_ZN40_INTERNAL_52356a41_4_k_cu_d1a717ff_274014cuda3std3__45__cpo6cbeginE,(_ZN40_INTERNAL_52356a41_4_k_cu_d1a717ff_274014cuda3std3__48in_placeE - _ZN40_INTERNAL_52356a41_4_k_cu_d1a717ff_274014cuda3std3__45__cpo6cbeginE)
_ZN40_INTERNAL_52356a41_4_k_cu_d1a717ff_274014cuda3std3__45__cpo6cbeginE:
	.zero		1
	.type		_ZN40_INTERNAL_52356a41_4_k_cu_d1a717ff_274014cuda3std3__48in_placeE,@object
	.size		_ZN40_INTERNAL_52356a41_4_k_cu_d1a717ff_274014cuda3std3__48in_placeE,(_ZN40_INTERNAL_52356a41_4_k_cu_d1a717ff_274014cuda3std6ranges3__45__cpo9iter_moveE - _ZN40_INTERNAL_52356a41_4_k_cu_d1a717ff_274014cuda3std3__48in_placeE)
_ZN40_INTERNAL_52356a41_4_k_cu_d1a717ff_274014cuda3std3__48in_placeE:
	.zero		1
	.type		_ZN40_INTERNAL_52356a41_4_k_cu_d1a717ff_274014cuda3std6ranges3__45__cpo9iter_moveE,@object
	.size		_ZN40_INTERNAL_52356a41_4_k_cu_d1a717ff_274014cuda3std6ranges3__45__cpo9iter_moveE,(_ZN40_INTERNAL_52356a41_4_k_cu_d1a717ff_274014cuda3std3__45__cpo5beginE - _ZN40_INTERNAL_52356a41_4_k_cu_d1a717ff_274014cuda3std6ranges3__45__cpo9iter_moveE)
_ZN40_INTERNAL_52356a41_4_k_cu_d1a717ff_274014cuda3std6ranges3__45__cpo9iter_moveE:
	.zero		1
	.type		_ZN40_INTERNAL_52356a41_4_k_cu_d1a717ff_274014cuda3std3__45__cpo5beginE,@object
	.size		_ZN40_INTERNAL_52356a41_4_k_cu_d1a717ff_274014cuda3std3__45__cpo5beginE,(_ZN40_INTERNAL_52356a41_4_k_cu_d1a717ff_274014cuda3std3__442_GLOBAL__N__52356a41_4_k_cu_d1a717ff_274016ignoreE - _ZN40_INTERNAL_52356a41_4_k_cu_d1a717ff_274014cuda3std3__45__cpo5beginE)
_ZN40_INTERNAL_52356a41_4_k_cu_d1a717ff_274014cuda3std3__45__cpo5beginE:
	.zero		1
	.type		_ZN40_INTERNAL_52356a41_4_k_cu_d1a717ff_274014cuda3std3__442_GLOBAL__N__52356a41_4_k_cu_d1a717ff_274016ignoreE,@object
	.size		_ZN40_INTERNAL_52356a41_4_k_cu_d1a717ff_274014cuda3std3__442_GLOBAL__N__52356a41_4_k_cu_d1a717ff_274016ignoreE,(_ZN40_INTERNAL_52356a41_4_k_cu_d1a717ff_274014cute7productE - _ZN40_INTERNAL_52356a41_4_k_cu_d1a717ff_274014cuda3std3__442_GLOBAL__N__52356a41_4_k_cu_d1a717ff_274016ignoreE)
_ZN40_INTERNAL_52356a41_4_k_cu_d1a717ff_274014cuda3std3__442_GLOBAL__N__52356a41_4_k_cu_d1a717ff_274016ignoreE:
	.zero		1
	.type		_ZN40_INTERNAL_52356a41_4_k_cu_d1a717ff_274014cute7productE,@object
	.size		_ZN40_INTERNAL_52356a41_4_k_cu_d1a717ff_274014cute7productE,(_ZN40_INTERNAL_52356a41_4_k_cu_d1a717ff_274014cuda3std3__45__cpo3endE - _ZN40_INTERNAL_52356a41_4_k_cu_d1a717ff_274014cute7productE)
_ZN40_INTERNAL_52356a41_4_k_cu_d1a717ff_274014cute7productE:
	.zero		1
	.type		_ZN40_INTERNAL_52356a41_4_k_cu_d1a717ff_274014cuda3std3__45__cpo3endE,@object
	.size		_ZN40_INTERNAL_52356a41_4_k_cu_d1a717ff_274014cuda3std3__45__cpo3endE,(_ZN40_INTERNAL_52356a41_4_k_cu_d1a717ff_274014cuda3std3__419piecewise_constructE - _ZN40_INTERNAL_52356a41_4_k_cu_d1a717ff_274014cuda3std3__45__cpo3endE)
_ZN40_INTERNAL_52356a41_4_k_cu_d1a717ff_274014cuda3std3__45__cpo3endE:
	.zero		1
	.type		_ZN40_INTERNAL_52356a41_4_k_cu_d1a717ff_274014cuda3std3__419piecewise_constructE,@object
	.size		_ZN40_INTERNAL_52356a41_4_k_cu_d1a717ff_274014cuda3std3__419piecewise_constructE,(_ZN40_INTERNAL_52356a41_4_k_cu_d1a717ff_274014cuda3std3__45__cpo4cendE - _ZN40_INTERNAL_52356a41_4_k_cu_d1a717ff_274014cuda3std3__419piecewise_constructE)
_ZN40_INTERNAL_52356a41_4_k_cu_d1a717ff_274014cuda3std3__419piecewise_constructE:
	.zero		1
	.type		_ZN40_INTERNAL_52356a41_4_k_cu_d1a717ff_274014cuda3std3__45__cpo4cendE,@object
	.size		_ZN40_INTERNAL_52356a41_4_k_cu_d1a717ff_274014cuda3std3__45__cpo4cendE,(_ZN40_INTERNAL_52356a41_4_k_cu_d1a717ff_274014cuda3std6ranges3__45__cpo4swapE - _ZN40_INTERNAL_52356a41_4_k_cu_d1a717ff_274014cuda3std3__45__cpo4cendE)
_ZN40_INTERNAL_52356a41_4_k_cu_d1a717ff_274014cuda3std3__45__cpo4cendE:
	.zero		1
	.type		_ZN40_INTERNAL_52356a41_4_k_cu_d1a717ff_274014cuda3std6ranges3__45__cpo4swapE,@object
	.size		_ZN40_INTERNAL_52356a41_4_k_cu_d1a717ff_274014cuda3std6ranges3__45__cpo4swapE,(.L_8 - _ZN40_INTERNAL_52356a41_4_k_cu_d1a717ff_274014cuda3std6ranges3__45__cpo4swapE)
_ZN40_INTERNAL_52356a41_4_k_cu_d1a717ff_274014cuda3std6ranges3__45__cpo4swapE:
	.zero		1
.L_8:


//--------------------- .nv.constant0._ZN7cutlass13device_kernelINS_4gemm6kernel13GemmUniversalIN4cute5tupleIJiiiiEEENS1_10collective13CollectiveMmaINS1_34MainloopSm90TmaGmmaWarpSpecializedILi22ENS5_IJNS4_1CILi1EEESB_SB_EEENS1_32KernelTmaWarpSpecializedPingpongEEENS5_IJNSA_ILi64EEENSA_ILi256EEENSA_ILi32EEEEEEaNS5_IJlSB_lEEEaSJ_NS4_8TiledMMAINS4_8MMA_AtomIJNS4_4SM904GMMA27MMA_64x256x32_S32S8S8_SS_TNEEEENS4_6LayoutISC_NS5_IJNSA_ILi0EEESR_SR_EEEEENS5_IJNS4_10UnderscoreESU_SU_EEEEENS4_13SM90_TMA_LOADENS4_14ComposedLayoutINS4_7SwizzleILi1ELi4ELi3EEENS4_18smem_ptr_flag_bitsILi8EEENSQ_INS5_IJNSA_ILi8EEESH_EEENS5_IJSH_SB_EEEEEEEvNS4_8identityESX_S17_vS18_EENS_8epilogue10collective6detail29Sm90TmaWarpSpecializedAdapterINS1B_15DefaultEpilogueIaSJ_SJ_NS1A_6thread17LinearCombinationIaLi1EiiLNS1F_9ScaleType4KindE0ELNS_15FloatRoundStyleE2EaEENS1_15EpilogueDefaultEEEEEvvEEEEvNT_6ParamsE --------------------------
	.section	.nv.constant0._ZN7cutlass13device_kernelINS_4gemm6kernel13GemmUniversalIN4cute5tupleIJiiiiEEENS1_10collective13CollectiveMmaINS1_34MainloopSm90TmaGmmaWarpSpecializedILi22ENS5_IJNS4_1CILi1EEESB_SB_EEENS1_32KernelTmaWarpSpecializedPingpongEEENS5_IJNSA_ILi64EEENSA_ILi256EEENSA_ILi32EEEEEEaNS5_IJlSB_lEEEaSJ_NS4_8TiledMMAINS4_8MMA_AtomIJNS4_4SM904GMMA27MMA_64x256x32_S32S8S8_SS_TNEEEENS4_6LayoutISC_NS5_IJNSA_ILi0EEESR_SR_EEEEENS5_IJNS4_10UnderscoreESU_SU_EEEEENS4_13SM90_TMA_LOADENS4_14ComposedLayoutINS4_7SwizzleILi1ELi4ELi3EEENS4_18smem_ptr_flag_bitsILi8EEENSQ_INS5_IJNSA_ILi8EEESH_EEENS5_IJSH_SB_EEEEEEEvNS4_8identityESX_S17_vS18_EENS_8epilogue10collective6detail29Sm90TmaWarpSpecializedAdapterINS1B_15DefaultEpilogueIaSJ_SJ_NS1A_6thread17LinearCombinationIaLi1EiiLNS1F_9ScaleType4KindE0ELNS_15FloatRoundStyleE2EaEENS1_15EpilogueDefaultEEEEEvvEEEEvNT_6ParamsE,"a",@progbits
	.sectionflags	@""
	.align	4
.nv.constant0._ZN7cutlass13device_kernelINS_4gemm6kernel13GemmUniversalIN4cute5tupleIJiiiiEEENS1_10collective13CollectiveMmaINS1_34MainloopSm90TmaGmmaWarpSpecializedILi22ENS5_IJNS4_1CILi1EEESB_SB_EEENS1_32KernelTmaWarpSpecializedPingpongEEENS5_IJNSA_ILi64EEENSA_ILi256EEENSA_ILi32EEEEEEaNS5_IJlSB_lEEEaSJ_NS4_8TiledMMAINS4_8MMA_AtomIJNS4_4SM904GMMA27MMA_64x256x32_S32S8S8_SS_TNEEEENS4_6LayoutISC_NS5_IJNSA_ILi0EEESR_SR_EEEEENS5_IJNS4_10UnderscoreESU_SU_EEEEENS4_13SM90_TMA_LOADENS4_14ComposedLayoutINS4_7SwizzleILi1ELi4ELi3EEENS4_18smem_ptr_flag_bitsILi8EEENSQ_INS5_IJNSA_ILi8EEESH_EEENS5_IJSH_SB_EEEEEEEvNS4_8identityESX_S17_vS18_EENS_8epilogue10collective6detail29Sm90TmaWarpSpecializedAdapterINS1B_15DefaultEpilogueIaSJ_SJ_NS1A_6thread17LinearCombinationIaLi1EiiLNS1F_9ScaleType4KindE0ELNS_15FloatRoundStyleE2EaEENS1_15EpilogueDefaultEEEEEvvEEEEvNT_6ParamsE:
	.zero		1664


//--------------------- SYMBOLS --------------------------

	.type		.nv.reservedSmem.offset0,@object
	.size		.nv.reservedSmem.offset0,0x4
	.type		__assertfail,@function
